	.target	sm_90a

	.elftype	@"ET_EXEC"


//--------------------- .note.nv.tkinfo           --------------------------
	.section	.note.nv.tkinfo,"",@"SHT_NOTE"
	.sectionflags	@"SHF_NOTE_NV_TKINFO"
	.tkinfo
        /*0018*/ 	.word	0x00000002
        /*0030*/ 	.string	""
        /*0030*/ 	.string	"ptxas"
        /*0030*/ 	.string	"Cuda compilation tools, release 13.0, V13.0.88"
        /*0030*/ 	.string	"Build cuda_13.0.r13.0/compiler.36424714_0"
        /*0030*/ 	.string	"-arch sm_90a -m 64 "



//--------------------- .note.nv.cuinfo           --------------------------
	.section	.note.nv.cuinfo,"",@"SHT_NOTE"
	.sectionflags	@"SHF_NOTE_NV_CUINFO"
        /*0018*/ 	.short	0x0002
        /*001a*/ 	.short	0x005a
        /*001c*/ 	.short	0x0082
	.zero		2


//--------------------- .nv.info                  --------------------------
	.section	.nv.info,"",@"SHT_CUDA_INFO"
	.align	4


	//----- nvinfo : EIATTR_REGCOUNT
	.align		4
        /*0000*/ 	.byte	0x04, 0x2f
        /*0002*/ 	.short	(.L_12 - .L_11)
	.align		4
.L_11:
        /*0004*/ 	.word	index@(_ZN7cutlass13device_kernelINS_4conv6kernel13ConvUniversalINS1_16ConvProblemShapeILNS1_8OperatorE0ELi3EEENS1_10collective14CollectiveConvINS1_46MainloopSm90TmaGmmaWarpSpecializedImplicitGemmILS5_0ELi18ELi3EN4cute5tupleIJNSA_1CILi1EEESD_SD_EEENS1_36KernelImplicitTmaWarpSpecializedSm90ELi1EEENSB_IJNSC_ILi64EEENSC_ILi128EEENSB_IJSH_EEEEEENS_12float_e4m3_tESL_NSA_8TiledMMAINSA_8MMA_AtomIJNSA_4SM904GMMA31MMA_64x128x32_F32E4M3E4M3_SS_TNILNSP_7ScaleInE1ELSR_1EEEEEENSA_6LayoutISE_NSB_IJNSC_ILi0EEESV_SV_EEEEENSB_IJNSA_10UnderscoreESY_SY_EEEEENS7_6detail26Sm90ImplicitGemmTileTraitsINSA_20SM90_TMA_LOAD_IM2COLENSA_14ComposedLayoutINSA_7SwizzleILi2ELi4ELi3EEENSA_18smem_ptr_flag_bitsILi8EEENSU_INSB_IJNSB_IJNSC_ILi8EEES19_EEENSB_IJSH_SD_EEENSB_IJSD_NSC_ILi18EEEEEEEEENSB_IJNSB_IJSH_NSC_ILi512EEEEEENSB_IJSD_SV_EEENSB_IJSV_NSC_ILi4096EEEEEEEEEEEEEvEENS12_INSA_13SM90_TMA_LOADENS14_IS16_S18_NSU_INSB_IJNSB_IJS19_NSC_ILi16EEEEEES1B_S1D_EEENSB_IJS1G_S1H_NSB_IJSV_NSC_ILi8192EEEEEEEEEEEEEvEEEENS_8epilogue10collective6detail29Sm90TmaWarpSpecializedAdapterINS20_15DefaultEpilogueISL_NSB_IJNSB_IJllllEEESD_SV_EEES25_NS1Z_6thread17LinearCombinationISL_Li1EffLNS26_9ScaleType4KindE0ELNS_15FloatRoundStyleE2ESL_EENS_4gemm15EpilogueDefaultEEEEEvvEEEEvNT_6ParamsE)
        /*0008*/ 	.word	0x0000005a


	//----- nvinfo : EIATTR_FRAME_SIZE
	.align		4
.L_12:
        /*000c*/ 	.byte	0x04, 0x11
        /*000e*/ 	.short	(.L_14 - .L_13)
	.align		4
.L_13:
        /*0010*/ 	.word	index@(_ZN7cutlass13device_kernelINS_4conv6kernel13ConvUniversalINS1_16ConvProblemShapeILNS1_8OperatorE0ELi3EEENS1_10collective14CollectiveConvINS1_46MainloopSm90TmaGmmaWarpSpecializedImplicitGemmILS5_0ELi18ELi3EN4cute5tupleIJNSA_1CILi1EEESD_SD_EEENS1_36KernelImplicitTmaWarpSpecializedSm90ELi1EEENSB_IJNSC_ILi64EEENSC_ILi128EEENSB_IJSH_EEEEEENS_12float_e4m3_tESL_NSA_8TiledMMAINSA_8MMA_AtomIJNSA_4SM904GMMA31MMA_64x128x32_F32E4M3E4M3_SS_TNILNSP_7ScaleInE1ELSR_1EEEEEENSA_6LayoutISE_NSB_IJNSC_ILi0EEESV_SV_EEEEENSB_IJNSA_10UnderscoreESY_SY_EEEEENS7_6detail26Sm90ImplicitGemmTileTraitsINSA_20SM90_TMA_LOAD_IM2COLENSA_14ComposedLayoutINSA_7SwizzleILi2ELi4ELi3EEENSA_18smem_ptr_flag_bitsILi8EEENSU_INSB_IJNSB_IJNSC_ILi8EEES19_EEENSB_IJSH_SD_EEENSB_IJSD_NSC_ILi18EEEEEEEEENSB_IJNSB_IJSH_NSC_ILi512EEEEEENSB_IJSD_SV_EEENSB_IJSV_NSC_ILi4096EEEEEEEEEEEEEvEENS12_INSA_13SM90_TMA_LOADENS14_IS16_S18_NSU_INSB_IJNSB_IJS19_NSC_ILi16EEEEEES1B_S1D_EEENSB_IJS1G_S1H_NSB_IJSV_NSC_ILi8192EEEEEEEEEEEEEvEEEENS_8epilogue10collective6detail29Sm90TmaWarpSpecializedAdapterINS20_15DefaultEpilogueISL_NSB_IJNSB_IJllllEEESD_SV_EEES25_NS1Z_6thread17LinearCombinationISL_Li1EffLNS26_9ScaleType4KindE0ELNS_15FloatRoundStyleE2ESL_EENS_4gemm15EpilogueDefaultEEEEEvvEEEEvNT_6ParamsE)
        /*0014*/ 	.word	0x00000000


	//----- nvinfo : EIATTR_MIN_STACK_SIZE
	.align		4
.L_14:
        /*0018*/ 	.byte	0x04, 0x12
        /*001a*/ 	.short	(.L_16 - .L_15)
	.align		4
.L_15:
        /*001c*/ 	.word	index@(_ZN7cutlass13device_kernelINS_4conv6kernel13ConvUniversalINS1_16ConvProblemShapeILNS1_8OperatorE0ELi3EEENS1_10collective14CollectiveConvINS1_46MainloopSm90TmaGmmaWarpSpecializedImplicitGemmILS5_0ELi18ELi3EN4cute5tupleIJNSA_1CILi1EEESD_SD_EEENS1_36KernelImplicitTmaWarpSpecializedSm90ELi1EEENSB_IJNSC_ILi64EEENSC_ILi128EEENSB_IJSH_EEEEEENS_12float_e4m3_tESL_NSA_8TiledMMAINSA_8MMA_AtomIJNSA_4SM904GMMA31MMA_64x128x32_F32E4M3E4M3_SS_TNILNSP_7ScaleInE1ELSR_1EEEEEENSA_6LayoutISE_NSB_IJNSC_ILi0EEESV_SV_EEEEENSB_IJNSA_10UnderscoreESY_SY_EEEEENS7_6detail26Sm90ImplicitGemmTileTraitsINSA_20SM90_TMA_LOAD_IM2COLENSA_14ComposedLayoutINSA_7SwizzleILi2ELi4ELi3EEENSA_18smem_ptr_flag_bitsILi8EEENSU_INSB_IJNSB_IJNSC_ILi8EEES19_EEENSB_IJSH_SD_EEENSB_IJSD_NSC_ILi18EEEEEEEEENSB_IJNSB_IJSH_NSC_ILi512EEEEEENSB_IJSD_SV_EEENSB_IJSV_NSC_ILi4096EEEEEEEEEEEEEvEENS12_INSA_13SM90_TMA_LOADENS14_IS16_S18_NSU_INSB_IJNSB_IJS19_NSC_ILi16EEEEEES1B_S1D_EEENSB_IJS1G_S1H_NSB_IJSV_NSC_ILi8192EEEEEEEEEEEEEvEEEENS_8epilogue10collective6detail29Sm90TmaWarpSpecializedAdapterINS20_15DefaultEpilogueISL_NSB_IJNSB_IJllllEEESD_SV_EEES25_NS1Z_6thread17LinearCombinationISL_Li1EffLNS26_9ScaleType4KindE0ELNS_15FloatRoundStyleE2ESL_EENS_4gemm15EpilogueDefaultEEEEEvvEEEEvNT_6ParamsE)
        /*0020*/ 	.word	0x00000000
.L_16:


//--------------------- .nv.compat                --------------------------
	.section	.nv.compat,"",@"SHT_CUDA_COMPAT_INFO"
	.align	4
        /*0000*/ 	.byte	0x02, 0x09, 0x01, 0x00, 0x02, 0x02, 0x04, 0x00, 0x02, 0x05, 0x05, 0x00, 0x03, 0x07, 0x01, 0x01
        /*0010*/ 	.byte	0x02, 0x03, 0x01, 0x00, 0x02, 0x06, 0x01, 0x00, 0x04, 0x0b, 0x08, 0x00, 0x00, 0x00, 0x00, 0x00
        /*0020*/ 	.byte	0x00, 0x00, 0x00, 0x00


//--------------------- .nv.info._ZN7cutlass13device_kernelINS_4conv6kernel13ConvUniversalINS1_16ConvProblemShapeILNS1_8OperatorE0ELi3EEENS1_10collective14CollectiveConvINS1_46MainloopSm90TmaGmmaWarpSpecializedImplicitGemmILS5_0ELi18ELi3EN4cute5tupleIJNSA_1CILi1EEESD_SD_EEENS1_36KernelImplicitTmaWarpSpecializedSm90ELi1EEENSB_IJNSC_ILi64EEENSC_ILi128EEENSB_IJSH_EEEEEENS_12float_e4m3_tESL_NSA_8TiledMMAINSA_8MMA_AtomIJNSA_4SM904GMMA31MMA_64x128x32_F32E4M3E4M3_SS_TNILNSP_7ScaleInE1ELSR_1EEEEEENSA_6LayoutISE_NSB_IJNSC_ILi0EEESV_SV_EEEEENSB_IJNSA_10UnderscoreESY_SY_EEEEENS7_6detail26Sm90ImplicitGemmTileTraitsINSA_20SM90_TMA_LOAD_IM2COLENSA_14ComposedLayoutINSA_7SwizzleILi2ELi4ELi3EEENSA_18smem_ptr_flag_bitsILi8EEENSU_INSB_IJNSB_IJNSC_ILi8EEES19_EEENSB_IJSH_SD_EEENSB_IJSD_NSC_ILi18EEEEEEEEENSB_IJNSB_IJSH_NSC_ILi512EEEEEENSB_IJSD_SV_EEENSB_IJSV_NSC_ILi4096EEEEEEEEEEEEEvEENS12_INSA_13SM90_TMA_LOADENS14_IS16_S18_NSU_INSB_IJNSB_IJS19_NSC_ILi16EEEEEES1B_S1D_EEENSB_IJS1G_S1H_NSB_IJSV_NSC_ILi8192EEEEEEEEEEEEEvEEEENS_8epilogue10collective6detail29Sm90TmaWarpSpecializedAdapterINS20_15DefaultEpilogueISL_NSB_IJNSB_IJllllEEESD_SV_EEES25_NS1Z_6thread17LinearCombinationISL_Li1EffLNS26_9ScaleType4KindE0ELNS_15FloatRoundStyleE2ESL_EENS_4gemm15EpilogueDefaultEEEEEvvEEEEvNT_6ParamsE --------------------------
	.section	.nv.info._ZN7cutlass13device_kernelINS_4conv6kernel13ConvUniversalINS1_16ConvProblemShapeILNS1_8OperatorE0ELi3EEENS1_10collective14CollectiveConvINS1_46MainloopSm90TmaGmmaWarpSpecializedImplicitGemmILS5_0ELi18ELi3EN4cute5tupleIJNSA_1CILi1EEESD_SD_EEENS1_36KernelImplicitTmaWarpSpecializedSm90ELi1EEENSB_IJNSC_ILi64EEENSC_ILi128EEENSB_IJSH_EEEEEENS_12float_e4m3_tESL_NSA_8TiledMMAINSA_8MMA_AtomIJNSA_4SM904GMMA31MMA_64x128x32_F32E4M3E4M3_SS_TNILNSP_7ScaleInE1ELSR_1EEEEEENSA_6LayoutISE_NSB_IJNSC_ILi0EEESV_SV_EEEEENSB_IJNSA_10UnderscoreESY_SY_EEEEENS7_6detail26Sm90ImplicitGemmTileTraitsINSA_20SM90_TMA_LOAD_IM2COLENSA_14ComposedLayoutINSA_7SwizzleILi2ELi4ELi3EEENSA_18smem_ptr_flag_bitsILi8EEENSU_INSB_IJNSB_IJNSC_ILi8EEES19_EEENSB_IJSH_SD_EEENSB_IJSD_NSC_ILi18EEEEEEEEENSB_IJNSB_IJSH_NSC_ILi512EEEEEENSB_IJSD_SV_EEENSB_IJSV_NSC_ILi4096EEEEEEEEEEEEEvEENS12_INSA_13SM90_TMA_LOADENS14_IS16_S18_NSU_INSB_IJNSB_IJS19_NSC_ILi16EEEEEES1B_S1D_EEENSB_IJS1G_S1H_NSB_IJSV_NSC_ILi8192EEEEEEEEEEEEEvEEEENS_8epilogue10collective6detail29Sm90TmaWarpSpecializedAdapterINS20_15DefaultEpilogueISL_NSB_IJNSB_IJllllEEESD_SV_EEES25_NS1Z_6thread17LinearCombinationISL_Li1EffLNS26_9ScaleType4KindE0ELNS_15FloatRoundStyleE2ESL_EENS_4gemm15EpilogueDefaultEEEEEvvEEEEvNT_6ParamsE,"",@"SHT_CUDA_INFO"
	.sectionflags	@""
	.align	4


	//----- nvinfo : EIATTR_CUDA_API_VERSION
	.align		4
        /*0000*/ 	.byte	0x04, 0x37
        /*0002*/ 	.short	(.L_18 - .L_17)
.L_17:
        /*0004*/ 	.word	0x00000082


	//----- nvinfo : EIATTR_KPARAM_INFO
	.align		4
.L_18:
        /*0008*/ 	.byte	0x04, 0x17
        /*000a*/ 	.short	(.L_20 - .L_19)
.L_19:
        /*000c*/ 	.word	0x00000000
        /*0010*/ 	.short	0x0000
        /*0012*/ 	.short	0x0070
        /*0014*/ 	.byte	0x00, 0xf0, 0x01, 0x10


	//----- nvinfo : EIATTR_SPARSE_MMA_MASK
	.align		4
.L_20:
        /*0018*/ 	.byte	0x03, 0x50
        /*001a*/ 	.short	0x0000


	//----- nvinfo : EIATTR_MAXREG_COUNT
	.align		4
        /*001c*/ 	.byte	0x03, 0x1b
        /*001e*/ 	.short	0x00ff


	//----- nvinfo : EIATTR_NUM_BARRIERS
	.align		4
        /*0020*/ 	.byte	0x02, 0x4c
        /*0022*/ 	.byte	0x01
	.zero		1


	//----- nvinfo : EIATTR_MERCURY_ISA_VERSION
	.align		4
        /*0024*/ 	.byte	0x03, 0x5f
        /*0026*/ 	.short	0x0101


	//----- nvinfo : EIATTR_COOP_GROUP_MASK_REGIDS
	.align		4
        /*0028*/ 	.byte	0x04, 0x29
        /*002a*/ 	.short	(.L_22 - .L_21)


	//   ....[0]....
.L_21:
        /*002c*/ 	.word	0xffffffff


	//   ....[1]....
        /*0030*/ 	.word	0xffffffff


	//   ....[2]....
        /*0034*/ 	.word	0xffffffff


	//----- nvinfo : EIATTR_COOP_GROUP_INSTR_OFFSETS
	.align		4
.L_22:
        /*0038*/ 	.byte	0x04, 0x28
        /*003a*/ 	.short	(.L_24 - .L_23)


	//   ....[0]....
.L_23:
        /*003c*/ 	.word	0x00000060


	//   ....[1]....
        /*0040*/ 	.word	0x00000070


	//   ....[2]....
        /*0044*/ 	.word	0x00000130


	//----- nvinfo : EIATTR_MBARRIER_INSTR_OFFSETS
	.align		4
.L_24:
        /*0048*/ 	.byte	0x04, 0x39
        /*004a*/ 	.short	(.L_26 - .L_25)


	//   ....[0]....
.L_25:
        /*004c*/ 	.word	0x00000270
        /*0050*/ 	.word	0x000000ff
        /*0054*/ 	.word	0x00036000
        /*0058*/ 	.short	0x0100
        /*005a*/ 	.byte	0x08
	.zero		1


	//   ....[1]....
        /*005c*/ 	.word	0x00000280
        /*0060*/ 	.word	0x000000ff
        /*0064*/ 	.word	0x00036090
        /*0068*/ 	.short	0x0100
        /*006a*/ 	.byte	0x08
	.zero		1


	//   ....[2]....
        /*006c*/ 	.word	0x00000290
        /*0070*/ 	.word	0x000000ff
        /*0074*/ 	.word	0x00036008
        /*0078*/ 	.short	0x0100
        /*007a*/ 	.byte	0x08
	.zero		1


	//   ....[3]....
        /*007c*/ 	.word	0x000002a0
        /*0080*/ 	.word	0x000000ff
        /*0084*/ 	.word	0x00036098
        /*0088*/ 	.short	0x0100
        /*008a*/ 	.byte	0x08
	.zero		1


	//   ....[4]....
        /*008c*/ 	.word	0x000002b0
        /*0090*/ 	.word	0x000000ff
        /*0094*/ 	.word	0x00036010
        /*0098*/ 	.short	0x0100
        /*009a*/ 	.byte	0x08
	.zero		1


	//   ....[5]....
        /*009c*/ 	.word	0x000002c0
        /*00a0*/ 	.word	0x000000ff
        /*00a4*/ 	.word	0x000360a0
        /*00a8*/ 	.short	0x0100
        /*00aa*/ 	.byte	0x08
	.zero		1


	//   ....[6]....
        /*00ac*/ 	.word	0x000002d0
        /*00b0*/ 	.word	0x000000ff
        /*00b4*/ 	.word	0x00036018
        /*00b8*/ 	.short	0x0100
        /*00ba*/ 	.byte	0x08
	.zero		1


	//   ....[7]....
        /*00bc*/ 	.word	0x000002e0
        /*00c0*/ 	.word	0x000000ff
        /*00c4*/ 	.word	0x000360a8
        /*00c8*/ 	.short	0x0100
        /*00ca*/ 	.byte	0x08
	.zero		1


	//   ....[8]....
        /*00cc*/ 	.word	0x000002f0
        /*00d0*/ 	.word	0x000000ff
        /*00d4*/ 	.word	0x00036020
        /*00d8*/ 	.short	0x0100
        /*00da*/ 	.byte	0x08
	.zero		1


	//   ....[9]....
        /*00dc*/ 	.word	0x00000300
        /*00e0*/ 	.word	0x000000ff
        /*00e4*/ 	.word	0x000360b0
        /*00e8*/ 	.short	0x0100
        /*00ea*/ 	.byte	0x08
	.zero		1


	//   ....[10]....
        /*00ec*/ 	.word	0x00000310
        /*00f0*/ 	.word	0x000000ff
        /*00f4*/ 	.word	0x00036028
        /*00f8*/ 	.short	0x0100
        /*00fa*/ 	.byte	0x08
	.zero		1


	//   ....[11]....
        /*00fc*/ 	.word	0x00000320
        /*0100*/ 	.word	0x000000ff
        /*0104*/ 	.word	0x000360b8
        /*0108*/ 	.short	0x0100
        /*010a*/ 	.byte	0x08
	.zero		1


	//   ....[12]....
        /*010c*/ 	.word	0x00000330
        /*0110*/ 	.word	0x000000ff
        /*0114*/ 	.word	0x00036030
        /*0118*/ 	.short	0x0100
        /*011a*/ 	.byte	0x08
	.zero		1


	//   ....[13]....
        /*011c*/ 	.word	0x00000340
        /*0120*/ 	.word	0x000000ff
        /*0124*/ 	.word	0x000360c0
        /*0128*/ 	.short	0x0100
        /*012a*/ 	.byte	0x08
	.zero		1


	//   ....[14]....
        /*012c*/ 	.word	0x00000350
        /*0130*/ 	.word	0x000000ff
        /*0134*/ 	.word	0x00036038
        /*0138*/ 	.short	0x0100
        /*013a*/ 	.byte	0x08
	.zero		1


	//   ....[15]....
        /*013c*/ 	.word	0x00000360
        /*0140*/ 	.word	0x000000ff
        /*0144*/ 	.word	0x000360c8
        /*0148*/ 	.short	0x0100
        /*014a*/ 	.byte	0x08
	.zero		1


	//   ....[16]....
        /*014c*/ 	.word	0x00000370
        /*0150*/ 	.word	0x000000ff
        /*0154*/ 	.word	0x00036040
        /*0158*/ 	.short	0x0100
        /*015a*/ 	.byte	0x08
	.zero		1


	//   ....[17]....
        /*015c*/ 	.word	0x00000380
        /*0160*/ 	.word	0x000000ff
        /*0164*/ 	.word	0x000360d0
        /*0168*/ 	.short	0x0100
        /*016a*/ 	.byte	0x08
	.zero		1


	//   ....[18]....
        /*016c*/ 	.word	0x00000390
        /*0170*/ 	.word	0x000000ff
        /*0174*/ 	.word	0x00036048
        /*0178*/ 	.short	0x0100
        /*017a*/ 	.byte	0x08
	.zero		1


	//   ....[19]....
        /*017c*/ 	.word	0x000003a0
        /*0180*/ 	.word	0x000000ff
        /*0184*/ 	.word	0x000360d8
        /*0188*/ 	.short	0x0100
        /*018a*/ 	.byte	0x08
	.zero		1


	//   ....[20]....
        /*018c*/ 	.word	0x000003b0
        /*0190*/ 	.word	0x000000ff
        /*0194*/ 	.word	0x00036050
        /*0198*/ 	.short	0x0100
        /*019a*/ 	.byte	0x08
	.zero		1


	//   ....[21]....
        /*019c*/ 	.word	0x000003c0
        /*01a0*/ 	.word	0x000000ff
        /*01a4*/ 	.word	0x000360e0
        /*01a8*/ 	.short	0x0100
        /*01aa*/ 	.byte	0x08
	.zero		1


	//   ....[22]....
        /*01ac*/ 	.word	0x000003d0
        /*01b0*/ 	.word	0x000000ff
        /*01b4*/ 	.word	0x00036058
        /*01b8*/ 	.short	0x0100
        /*01ba*/ 	.byte	0x08
	.zero		1


	//   ....[23]....
        /*01bc*/ 	.word	0x000003e0
        /*01c0*/ 	.word	0x000000ff
        /*01c4*/ 	.word	0x000360e8
        /*01c8*/ 	.short	0x0100
        /*01ca*/ 	.byte	0x08
	.zero		1


	//   ....[24]....
        /*01cc*/ 	.word	0x000003f0
        /*01d0*/ 	.word	0x000000ff
        /*01d4*/ 	.word	0x00036060
        /*01d8*/ 	.short	0x0100
        /*01da*/ 	.byte	0x08
	.zero		1


	//   ....[25]....
        /*01dc*/ 	.word	0x00000400
        /*01e0*/ 	.word	0x000000ff
        /*01e4*/ 	.word	0x000360f0
        /*01e8*/ 	.short	0x0100
        /*01ea*/ 	.byte	0x08
	.zero		1


	//   ....[26]....
        /*01ec*/ 	.word	0x00000410
        /*01f0*/ 	.word	0x000000ff
        /*01f4*/ 	.word	0x00036068
        /*01f8*/ 	.short	0x0100
        /*01fa*/ 	.byte	0x08
	.zero		1


	//   ....[27]....
        /*01fc*/ 	.word	0x00000420
        /*0200*/ 	.word	0x000000ff
        /*0204*/ 	.word	0x000360f8
        /*0208*/ 	.short	0x0100
        /*020a*/ 	.byte	0x08
	.zero		1


	//   ....[28]....
        /*020c*/ 	.word	0x00000430
        /*0210*/ 	.word	0x000000ff
        /*0214*/ 	.word	0x00036070
        /*0218*/ 	.short	0x0100
        /*021a*/ 	.byte	0x08
	.zero		1


	//   ....[29]....
        /*021c*/ 	.word	0x00000440
        /*0220*/ 	.word	0x000000ff
        /*0224*/ 	.word	0x00036100
        /*0228*/ 	.short	0x0100
        /*022a*/ 	.byte	0x08
	.zero		1


	//   ....[30]....
        /*022c*/ 	.word	0x00000450
        /*0230*/ 	.word	0x000000ff
        /*0234*/ 	.word	0x00036078
        /*0238*/ 	.short	0x0100
        /*023a*/ 	.byte	0x08
	.zero		1


	//   ....[31]....
        /*023c*/ 	.word	0x00000460
        /*0240*/ 	.word	0x000000ff
        /*0244*/ 	.word	0x00036108
        /*0248*/ 	.short	0x0100
        /*024a*/ 	.byte	0x08
	.zero		1


	//   ....[32]....
        /*024c*/ 	.word	0x00000470
        /*0250*/ 	.word	0x000000ff
        /*0254*/ 	.word	0x00036080
        /*0258*/ 	.short	0x0100
        /*025a*/ 	.byte	0x08
	.zero		1


	//   ....[33]....
        /*025c*/ 	.word	0x00000480
        /*0260*/ 	.word	0x000000ff
        /*0264*/ 	.word	0x00036110
        /*0268*/ 	.short	0x0100
        /*026a*/ 	.byte	0x08
	.zero		1


	//   ....[34]....
        /*026c*/ 	.word	0x00000490
        /*0270*/ 	.word	0x000000ff
        /*0274*/ 	.word	0x00036088
        /*0278*/ 	.short	0x0100
        /*027a*/ 	.byte	0x08
	.zero		1


	//   ....[35]....
        /*027c*/ 	.word	0x000004a0
        /*0280*/ 	.word	0x000000ff
        /*0284*/ 	.word	0x00036118
        /*0288*/ 	.short	0x0100
        /*028a*/ 	.byte	0x08
	.zero		1


	//   ....[36]....
        /*028c*/ 	.word	0x00000b70
        /*0290*/ 	.word	0x00000005
        /*0294*/ 	.word	0x00036000
        /*0298*/ 	.short	0x010a
        /*029a*/ 	.byte	0x3f
	.zero		1


	//   ....[37]....
        /*029c*/ 	.word	0x00000e50
        /*02a0*/ 	.word	0x0000000a
        /*02a4*/ 	.word	0x00036000
        /*02a8*/ 	.short	0x010a
        /*02aa*/ 	.byte	0x3f
	.zero		1


	//   ....[38]....
        /*02ac*/ 	.word	0x00000fb0
        /*02b0*/ 	.word	0x000000ff
        /*02b4*/ 	.word	0x00000000
        /*02b8*/ 	.short	0x0101
        /*02ba*/ 	.byte	0x06
	.zero		1


	//   ....[39]....
        /*02bc*/ 	.word	0x000011b0
        /*02c0*/ 	.word	0x00000006
        /*02c4*/ 	.word	0x00000000
        /*02c8*/ 	.short	0x0101
        /*02ca*/ 	.byte	0x3f
	.zero		1


	//   ....[40]....
        /*02cc*/ 	.word	0x00005bc0
        /*02d0*/ 	.word	0x00000011
        /*02d4*/ 	.word	0x00036090
        /*02d8*/ 	.short	0x010a
        /*02da*/ 	.byte	0x3f
	.zero		1


	//   ....[41]....
        /*02dc*/ 	.word	0x000063b0
        /*02e0*/ 	.word	0x00000004
        /*02e4*/ 	.word	0x00000000
        /*02e8*/ 	.short	0x010a
        /*02ea*/ 	.byte	0x3f
	.zero		1


	//   ....[42]....
        /*02ec*/ 	.word	0x00006460
        /*02f0*/ 	.word	0x00000002
        /*02f4*/ 	.word	0x00000000
        /*02f8*/ 	.short	0x010a
        /*02fa*/ 	.byte	0x3f
	.zero		1


	//   ....[43]....
        /*02fc*/ 	.word	0x00006510
        /*0300*/ 	.word	0x00000002
        /*0304*/ 	.word	0x00000000
        /*0308*/ 	.short	0x010a
        /*030a*/ 	.byte	0x3f
	.zero		1


	//   ....[44]....
        /*030c*/ 	.word	0x000065c0
        /*0310*/ 	.word	0x00000002
        /*0314*/ 	.word	0x00000000
        /*0318*/ 	.short	0x010a
        /*031a*/ 	.byte	0x3f
	.zero		1


	//   ....[45]....
        /*031c*/ 	.word	0x00006670
        /*0320*/ 	.word	0x00000002
        /*0324*/ 	.word	0x00000000
        /*0328*/ 	.short	0x010a
        /*032a*/ 	.byte	0x3f
	.zero		1


	//   ....[46]....
        /*032c*/ 	.word	0x00006720
        /*0330*/ 	.word	0x00000002
        /*0334*/ 	.word	0x00000000
        /*0338*/ 	.short	0x010a
        /*033a*/ 	.byte	0x3f
	.zero		1


	//   ....[47]....
        /*033c*/ 	.word	0x000067d0
        /*0340*/ 	.word	0x00000002
        /*0344*/ 	.word	0x00000000
        /*0348*/ 	.short	0x010a
        /*034a*/ 	.byte	0x3f
	.zero		1


	//   ....[48]....
        /*034c*/ 	.word	0x00006880
        /*0350*/ 	.word	0x00000002
        /*0354*/ 	.word	0x00000000
        /*0358*/ 	.short	0x010a
        /*035a*/ 	.byte	0x3f
	.zero		1


	//   ....[49]....
        /*035c*/ 	.word	0x00006930
        /*0360*/ 	.word	0x00000002
        /*0364*/ 	.word	0x00000000
        /*0368*/ 	.short	0x010a
        /*036a*/ 	.byte	0x3f
	.zero		1


	//   ....[50]....
        /*036c*/ 	.word	0x000069e0
        /*0370*/ 	.word	0x00000002
        /*0374*/ 	.word	0x00000000
        /*0378*/ 	.short	0x010a
        /*037a*/ 	.byte	0x3f
	.zero		1


	//   ....[51]....
        /*037c*/ 	.word	0x00006a90
        /*0380*/ 	.word	0x00000002
        /*0384*/ 	.word	0x00000000
        /*0388*/ 	.short	0x010a
        /*038a*/ 	.byte	0x3f
	.zero		1


	//   ....[52]....
        /*038c*/ 	.word	0x00006b40
        /*0390*/ 	.word	0x00000002
        /*0394*/ 	.word	0x00000000
        /*0398*/ 	.short	0x010a
        /*039a*/ 	.byte	0x3f
	.zero		1


	//   ....[53]....
        /*039c*/ 	.word	0x00006bf0
        /*03a0*/ 	.word	0x00000002
        /*03a4*/ 	.word	0x00000000
        /*03a8*/ 	.short	0x010a
        /*03aa*/ 	.byte	0x3f
	.zero		1


	//   ....[54]....
        /*03ac*/ 	.word	0x00006ca0
        /*03b0*/ 	.word	0x00000002
        /*03b4*/ 	.word	0x00000000
        /*03b8*/ 	.short	0x010a
        /*03ba*/ 	.byte	0x3f
	.zero		1


	//   ....[55]....
        /*03bc*/ 	.word	0x00006d50
        /*03c0*/ 	.word	0x00000002
        /*03c4*/ 	.word	0x00000000
        /*03c8*/ 	.short	0x010a
        /*03ca*/ 	.byte	0x3f
	.zero		1


	//   ....[56]....
        /*03cc*/ 	.word	0x00006e00
        /*03d0*/ 	.word	0x00000002
        /*03d4*/ 	.word	0x00000000
        /*03d8*/ 	.short	0x010a
        /*03da*/ 	.byte	0x3f
	.zero		1


	//   ....[57]....
        /*03dc*/ 	.word	0x00006eb0
        /*03e0*/ 	.word	0x00000002
        /*03e4*/ 	.word	0x00000000
        /*03e8*/ 	.short	0x010a
        /*03ea*/ 	.byte	0x3f
	.zero		1


	//   ....[58]....
        /*03ec*/ 	.word	0x00006f60
        /*03f0*/ 	.word	0x00000003
        /*03f4*/ 	.word	0x00000000
        /*03f8*/ 	.short	0x010a
        /*03fa*/ 	.byte	0x3f
	.zero		1


	//----- nvinfo : EIATTR_NUM_MBARRIERS
	.align		4
.L_26:
        /*03fc*/ 	.byte	0x03, 0x38
        /*03fe*/ 	.short	0x0024


	//----- nvinfo : EIATTR_EXIT_INSTR_OFFSETS
	.align		4
        /*0400*/ 	.byte	0x04, 0x1c
        /*0402*/ 	.short	(.L_28 - .L_27)


	//   ....[0]....
.L_27:
        /*0404*/ 	.word	0x000008a0


	//   ....[1]....
        /*0408*/ 	.word	0x000012f0


	//   ....[2]....
        /*040c*/ 	.word	0x00004950


	//   ....[3]....
        /*0410*/ 	.word	0x00004970


	//   ....[4]....
        /*0414*/ 	.word	0x00005990


	//   ....[5]....
        /*0418*/ 	.word	0x000059b0


	//   ....[6]....
        /*041c*/ 	.word	0x000059d0


	//   ....[7]....
        /*0420*/ 	.word	0x000062a0


	//   ....[8]....
        /*0424*/ 	.word	0x00006f90


	//----- nvinfo : EIATTR_MAX_THREADS
	.align		4
.L_28:
        /*0428*/ 	.byte	0x04, 0x05
        /*042a*/ 	.short	(.L_30 - .L_29)
.L_29:
        /*042c*/ 	.word	0x00000100
        /*0430*/ 	.word	0x00000001
        /*0434*/ 	.word	0x00000001


	//----- nvinfo : EIATTR_CRS_STACK_SIZE
	.align		4
.L_30:
        /*0438*/ 	.byte	0x04, 0x1e
        /*043a*/ 	.short	(.L_32 - .L_31)
.L_31:
        /*043c*/ 	.word	0x00000000


	//----- nvinfo : EIATTR_CBANK_PARAM_SIZE
	.align		4
.L_32:
        /*0440*/ 	.byte	0x03, 0x19
        /*0442*/ 	.short	0x0470


	//----- nvinfo : EIATTR_PARAM_CBANK
	.align		4
        /*0444*/ 	.byte	0x04, 0x0a
        /*0446*/ 	.short	(.L_34 - .L_33)
	.align		4
.L_33:
        /*0448*/ 	.word	index@(.nv.constant0._ZN7cutlass13device_kernelINS_4conv6kernel13ConvUniversalINS1_16ConvProblemShapeILNS1_8OperatorE0ELi3EEENS1_10collective14CollectiveConvINS1_46MainloopSm90TmaGmmaWarpSpecializedImplicitGemmILS5_0ELi18ELi3EN4cute5tupleIJNSA_1CILi1EEESD_SD_EEENS1_36KernelImplicitTmaWarpSpecializedSm90ELi1EEENSB_IJNSC_ILi64EEENSC_ILi128EEENSB_IJSH_EEEEEENS_12float_e4m3_tESL_NSA_8TiledMMAINSA_8MMA_AtomIJNSA_4SM904GMMA31MMA_64x128x32_F32E4M3E4M3_SS_TNILNSP_7ScaleInE1ELSR_1EEEEEENSA_6LayoutISE_NSB_IJNSC_ILi0EEESV_SV_EEEEENSB_IJNSA_10UnderscoreESY_SY_EEEEENS7_6detail26Sm90ImplicitGemmTileTraitsINSA_20SM90_TMA_LOAD_IM2COLENSA_14ComposedLayoutINSA_7SwizzleILi2ELi4ELi3EEENSA_18smem_ptr_flag_bitsILi8EEENSU_INSB_IJNSB_IJNSC_ILi8EEES19_EEENSB_IJSH_SD_EEENSB_IJSD_NSC_ILi18EEEEEEEEENSB_IJNSB_IJSH_NSC_ILi512EEEEEENSB_IJSD_SV_EEENSB_IJSV_NSC_ILi4096EEEEEEEEEEEEEvEENS12_INSA_13SM90_TMA_LOADENS14_IS16_S18_NSU_INSB_IJNSB_IJS19_NSC_ILi16EEEEEES1B_S1D_EEENSB_IJS1G_S1H_NSB_IJSV_NSC_ILi8192EEEEEEEEEEEEEvEEEENS_8epilogue10collective6detail29Sm90TmaWarpSpecializedAdapterINS20_15DefaultEpilogueISL_NSB_IJNSB_IJllllEEESD_SV_EEES25_NS1Z_6thread17LinearCombinationISL_Li1EffLNS26_9ScaleType4KindE0ELNS_15FloatRoundStyleE2ESL_EENS_4gemm15EpilogueDefaultEEEEEvvEEEEvNT_6ParamsE)
        /*044c*/ 	.short	0x0210
        /*044e*/ 	.short	0x0470


	//----- nvinfo : EIATTR_SW_WAR
	.align		4
.L_34:
        /*0450*/ 	.byte	0x04, 0x36
        /*0452*/ 	.short	(.L_36 - .L_35)
.L_35:
        /*0454*/ 	.word	0x00000008
.L_36:


//--------------------- .nv.callgraph             --------------------------
	.section	.nv.callgraph,"",@"SHT_CUDA_CALLGRAPH"
	.align	4
	.sectionentsize	8
	.align		4
        /*0000*/ 	.word	0x00000000
	.align		4
        /*0004*/ 	.word	0xffffffff
	.align		4
        /*0008*/ 	.word	0x00000000
	.align		4
        /*000c*/ 	.word	0xfffffffe
	.align		4
        /*0010*/ 	.word	0x00000000
	.align		4
        /*0014*/ 	.word	0xfffffffd
	.align		4
        /*0018*/ 	.word	0x00000000
	.align		4
        /*001c*/ 	.word	0xfffffffc


//--------------------- .nv.constant4             --------------------------
	.section	.nv.constant4,"a",@progbits
	.align	8
	.align		8
.nv.constant4:
        /*0000*/ 	.dword	_ZN39_INTERNAL_5cb5f8e1_4_k_cu_28ca7504_36804cuda3std3__45__cpo5beginE
	.align		8
        /*0008*/ 	.dword	_ZN39_INTERNAL_5cb5f8e1_4_k_cu_28ca7504_36804cuda3std3__45__cpo3endE
	.align		8
        /*0010*/ 	.dword	_ZN39_INTERNAL_5cb5f8e1_4_k_cu_28ca7504_36804cuda3std3__45__cpo6cbeginE
	.align		8
        /*0018*/ 	.dword	_ZN39_INTERNAL_5cb5f8e1_4_k_cu_28ca7504_36804cuda3std3__45__cpo4cendE
	.align		8
        /*0020*/ 	.dword	_ZN39_INTERNAL_5cb5f8e1_4_k_cu_28ca7504_36804cuda3std3__441_GLOBAL__N__5cb5f8e1_4_k_cu_28ca7504_36806ignoreE
	.align		8
        /*0028*/ 	.dword	_ZN39_INTERNAL_5cb5f8e1_4_k_cu_28ca7504_36804cuda3std3__419piecewise_constructE
	.align		8
        /*0030*/ 	.dword	_ZN39_INTERNAL_5cb5f8e1_4_k_cu_28ca7504_36804cuda3std3__48in_placeE
	.align		8
        /*0038*/ 	.dword	_ZN39_INTERNAL_5cb5f8e1_4_k_cu_28ca7504_36804cuda3std6ranges3__45__cpo4swapE
	.align		8
        /*0040*/ 	.dword	_ZN39_INTERNAL_5cb5f8e1_4_k_cu_28ca7504_36804cuda3std6ranges3__45__cpo9iter_moveE
	.align		8
        /*0048*/ 	.dword	_ZN39_INTERNAL_5cb5f8e1_4_k_cu_28ca7504_36804cute7productE
	.align		8
        /*0050*/ 	.dword	_ZN39_INTERNAL_5cb5f8e1_4_k_cu_28ca7504_36804cute1_E


//--------------------- .text._ZN7cutlass13device_kernelINS_4conv6kernel13ConvUniversalINS1_16ConvProblemShapeILNS1_8OperatorE0ELi3EEENS1_10collective14CollectiveConvINS1_46MainloopSm90TmaGmmaWarpSpecializedImplicitGemmILS5_0ELi18ELi3EN4cute5tupleIJNSA_1CILi1EEESD_SD_EEENS1_36KernelImplicitTmaWarpSpecializedSm90ELi1EEENSB_IJNSC_ILi64EEENSC_ILi128EEENSB_IJSH_EEEEEENS_12float_e4m3_tESL_NSA_8TiledMMAINSA_8MMA_AtomIJNSA_4SM904GMMA31MMA_64x128x32_F32E4M3E4M3_SS_TNILNSP_7ScaleInE1ELSR_1EEEEEENSA_6LayoutISE_NSB_IJNSC_ILi0EEESV_SV_EEEEENSB_IJNSA_10UnderscoreESY_SY_EEEEENS7_6detail26Sm90ImplicitGemmTileTraitsINSA_20SM90_TMA_LOAD_IM2COLENSA_14ComposedLayoutINSA_7SwizzleILi2ELi4ELi3EEENSA_18smem_ptr_flag_bitsILi8EEENSU_INSB_IJNSB_IJNSC_ILi8EEES19_EEENSB_IJSH_SD_EEENSB_IJSD_NSC_ILi18EEEEEEEEENSB_IJNSB_IJSH_NSC_ILi512EEEEEENSB_IJSD_SV_EEENSB_IJSV_NSC_ILi4096EEEEEEEEEEEEEvEENS12_INSA_13SM90_TMA_LOADENS14_IS16_S18_NSU_INSB_IJNSB_IJS19_NSC_ILi16EEEEEES1B_S1D_EEENSB_IJS1G_S1H_NSB_IJSV_NSC_ILi8192EEEEEEEEEEEEEvEEEENS_8epilogue10collective6detail29Sm90TmaWarpSpecializedAdapterINS20_15DefaultEpilogueISL_NSB_IJNSB_IJllllEEESD_SV_EEES25_NS1Z_6thread17LinearCombinationISL_Li1EffLNS26_9ScaleType4KindE0ELNS_15FloatRoundStyleE2ESL_EENS_4gemm15EpilogueDefaultEEEEEvvEEEEvNT_6ParamsE --------------------------
	.section	.text._ZN7cutlass13device_kernelINS_4conv6kernel13ConvUniversalINS1_16ConvProblemShapeILNS1_8OperatorE0ELi3EEENS1_10collective14CollectiveConvINS1_46MainloopSm90TmaGmmaWarpSpecializedImplicitGemmILS5_0ELi18ELi3EN4cute5tupleIJNSA_1CILi1EEESD_SD_EEENS1_36KernelImplicitTmaWarpSpecializedSm90ELi1EEENSB_IJNSC_ILi64EEENSC_ILi128EEENSB_IJSH_EEEEEENS_12float_e4m3_tESL_NSA_8TiledMMAINSA_8MMA_AtomIJNSA_4SM904GMMA31MMA_64x128x32_F32E4M3E4M3_SS_TNILNSP_7ScaleInE1ELSR_1EEEEEENSA_6LayoutISE_NSB_IJNSC_ILi0EEESV_SV_EEEEENSB_IJNSA_10UnderscoreESY_SY_EEEEENS7_6detail26Sm90ImplicitGemmTileTraitsINSA_20SM90_TMA_LOAD_IM2COLENSA_14ComposedLayoutINSA_7SwizzleILi2ELi4ELi3EEENSA_18smem_ptr_flag_bitsILi8EEENSU_INSB_IJNSB_IJNSC_ILi8EEES19_EEENSB_IJSH_SD_EEENSB_IJSD_NSC_ILi18EEEEEEEEENSB_IJNSB_IJSH_NSC_ILi512EEEEEENSB_IJSD_SV_EEENSB_IJSV_NSC_ILi4096EEEEEEEEEEEEEvEENS12_INSA_13SM90_TMA_LOADENS14_IS16_S18_NSU_INSB_IJNSB_IJS19_NSC_ILi16EEEEEES1B_S1D_EEENSB_IJS1G_S1H_NSB_IJSV_NSC_ILi8192EEEEEEEEEEEEEvEEEENS_8epilogue10collective6detail29Sm90TmaWarpSpecializedAdapterINS20_15DefaultEpilogueISL_NSB_IJNSB_IJllllEEESD_SV_EEES25_NS1Z_6thread17LinearCombinationISL_Li1EffLNS26_9ScaleType4KindE0ELNS_15FloatRoundStyleE2ESL_EENS_4gemm15EpilogueDefaultEEEEEvvEEEEvNT_6ParamsE,"ax",@progbits
	.align	128
.text._ZN7cutlass13device_kernelINS_4conv6kernel13ConvUniversalINS1_16ConvProblemShapeILNS1_8OperatorE0ELi3EEENS1_10collective14CollectiveConvINS1_46MainloopSm90TmaGmmaWarpSpecializedImplicitGemmILS5_0ELi18ELi3EN4cute5tupleIJNSA_1CILi1EEESD_SD_EEENS1_36KernelImplicitTmaWarpSpecializedSm90ELi1EEENSB_IJNSC_ILi64EEENSC_ILi128EEENSB_IJSH_EEEEEENS_12float_e4m3_tESL_NSA_8TiledMMAINSA_8MMA_AtomIJNSA_4SM904GMMA31MMA_64x128x32_F32E4M3E4M3_SS_TNILNSP_7ScaleInE1ELSR_1EEEEEENSA_6LayoutISE_NSB_IJNSC_ILi0EEESV_SV_EEEEENSB_IJNSA_10UnderscoreESY_SY_EEEEENS7_6detail26Sm90ImplicitGemmTileTraitsINSA_20SM90_TMA_LOAD_IM2COLENSA_14ComposedLayoutINSA_7SwizzleILi2ELi4ELi3EEENSA_18smem_ptr_flag_bitsILi8EEENSU_INSB_IJNSB_IJNSC_ILi8EEES19_EEENSB_IJSH_SD_EEENSB_IJSD_NSC_ILi18EEEEEEEEENSB_IJNSB_IJSH_NSC_ILi512EEEEEENSB_IJSD_SV_EEENSB_IJSV_NSC_ILi4096EEEEEEEEEEEEEvEENS12_INSA_13SM90_TMA_LOADENS14_IS16_S18_NSU_INSB_IJNSB_IJS19_NSC_ILi16EEEEEES1B_S1D_EEENSB_IJS1G_S1H_NSB_IJSV_NSC_ILi8192EEEEEEEEEEEEEvEEEENS_8epilogue10collective6detail29Sm90TmaWarpSpecializedAdapterINS20_15DefaultEpilogueISL_NSB_IJNSB_IJllllEEESD_SV_EEES25_NS1Z_6thread17LinearCombinationISL_Li1EffLNS26_9ScaleType4KindE0ELNS_15FloatRoundStyleE2ESL_EENS_4gemm15EpilogueDefaultEEEEEvvEEEEvNT_6ParamsE:
        .type           _ZN7cutlass13device_kernelINS_4conv6kernel13ConvUniversalINS1_16ConvProblemShapeILNS1_8OperatorE0ELi3EEENS1_10collective14CollectiveConvINS1_46MainloopSm90TmaGmmaWarpSpecializedImplicitGemmILS5_0ELi18ELi3EN4cute5tupleIJNSA_1CILi1EEESD_SD_EEENS1_36KernelImplicitTmaWarpSpecializedSm90ELi1EEENSB_IJNSC_ILi64EEENSC_ILi128EEENSB_IJSH_EEEEEENS_12float_e4m3_tESL_NSA_8TiledMMAINSA_8MMA_AtomIJNSA_4SM904GMMA31MMA_64x128x32_F32E4M3E4M3_SS_TNILNSP_7ScaleInE1ELSR_1EEEEEENSA_6LayoutISE_NSB_IJNSC_ILi0EEESV_SV_EEEEENSB_IJNSA_10UnderscoreESY_SY_EEEEENS7_6detail26Sm90ImplicitGemmTileTraitsINSA_20SM90_TMA_LOAD_IM2COLENSA_14ComposedLayoutINSA_7SwizzleILi2ELi4ELi3EEENSA_18smem_ptr_flag_bitsILi8EEENSU_INSB_IJNSB_IJNSC_ILi8EEES19_EEENSB_IJSH_SD_EEENSB_IJSD_NSC_ILi18EEEEEEEEENSB_IJNSB_IJSH_NSC_ILi512EEEEEENSB_IJSD_SV_EEENSB_IJSV_NSC_ILi4096EEEEEEEEEEEEEvEENS12_INSA_13SM90_TMA_LOADENS14_IS16_S18_NSU_INSB_IJNSB_IJS19_NSC_ILi16EEEEEES1B_S1D_EEENSB_IJS1G_S1H_NSB_IJSV_NSC_ILi8192EEEEEEEEEEEEEvEEEENS_8epilogue10collective6detail29Sm90TmaWarpSpecializedAdapterINS20_15DefaultEpilogueISL_NSB_IJNSB_IJllllEEESD_SV_EEES25_NS1Z_6thread17LinearCombinationISL_Li1EffLNS26_9ScaleType4KindE0ELNS_15FloatRoundStyleE2ESL_EENS_4gemm15EpilogueDefaultEEEEEvvEEEEvNT_6ParamsE,@function
        .size           _ZN7cutlass13device_kernelINS_4conv6kernel13ConvUniversalINS1_16ConvProblemShapeILNS1_8OperatorE0ELi3EEENS1_10collective14CollectiveConvINS1_46MainloopSm90TmaGmmaWarpSpecializedImplicitGemmILS5_0ELi18ELi3EN4cute5tupleIJNSA_1CILi1EEESD_SD_EEENS1_36KernelImplicitTmaWarpSpecializedSm90ELi1EEENSB_IJNSC_ILi64EEENSC_ILi128EEENSB_IJSH_EEEEEENS_12float_e4m3_tESL_NSA_8TiledMMAINSA_8MMA_AtomIJNSA_4SM904GMMA31MMA_64x128x32_F32E4M3E4M3_SS_TNILNSP_7ScaleInE1ELSR_1EEEEEENSA_6LayoutISE_NSB_IJNSC_ILi0EEESV_SV_EEEEENSB_IJNSA_10UnderscoreESY_SY_EEEEENS7_6detail26Sm90ImplicitGemmTileTraitsINSA_20SM90_TMA_LOAD_IM2COLENSA_14ComposedLayoutINSA_7SwizzleILi2ELi4ELi3EEENSA_18smem_ptr_flag_bitsILi8EEENSU_INSB_IJNSB_IJNSC_ILi8EEES19_EEENSB_IJSH_SD_EEENSB_IJSD_NSC_ILi18EEEEEEEEENSB_IJNSB_IJSH_NSC_ILi512EEEEEENSB_IJSD_SV_EEENSB_IJSV_NSC_ILi4096EEEEEEEEEEEEEvEENS12_INSA_13SM90_TMA_LOADENS14_IS16_S18_NSU_INSB_IJNSB_IJS19_NSC_ILi16EEEEEES1B_S1D_EEENSB_IJS1G_S1H_NSB_IJSV_NSC_ILi8192EEEEEEEEEEEEEvEEEENS_8epilogue10collective6detail29Sm90TmaWarpSpecializedAdapterINS20_15DefaultEpilogueISL_NSB_IJNSB_IJllllEEESD_SV_EEES25_NS1Z_6thread17LinearCombinationISL_Li1EffLNS26_9ScaleType4KindE0ELNS_15FloatRoundStyleE2ESL_EENS_4gemm15EpilogueDefaultEEEEEvvEEEEvNT_6ParamsE,(.L_x_176 - _ZN7cutlass13device_kernelINS_4conv6kernel13ConvUniversalINS1_16ConvProblemShapeILNS1_8OperatorE0ELi3EEENS1_10collective14CollectiveConvINS1_46MainloopSm90TmaGmmaWarpSpecializedImplicitGemmILS5_0ELi18ELi3EN4cute5tupleIJNSA_1CILi1EEESD_SD_EEENS1_36KernelImplicitTmaWarpSpecializedSm90ELi1EEENSB_IJNSC_ILi64EEENSC_ILi128EEENSB_IJSH_EEEEEENS_12float_e4m3_tESL_NSA_8TiledMMAINSA_8MMA_AtomIJNSA_4SM904GMMA31MMA_64x128x32_F32E4M3E4M3_SS_TNILNSP_7ScaleInE1ELSR_1EEEEEENSA_6LayoutISE_NSB_IJNSC_ILi0EEESV_SV_EEEEENSB_IJNSA_10UnderscoreESY_SY_EEEEENS7_6detail26Sm90ImplicitGemmTileTraitsINSA_20SM90_TMA_LOAD_IM2COLENSA_14ComposedLayoutINSA_7SwizzleILi2ELi4ELi3EEENSA_18smem_ptr_flag_bitsILi8EEENSU_INSB_IJNSB_IJNSC_ILi8EEES19_EEENSB_IJSH_SD_EEENSB_IJSD_NSC_ILi18EEEEEEEEENSB_IJNSB_IJSH_NSC_ILi512EEEEEENSB_IJSD_SV_EEENSB_IJSV_NSC_ILi4096EEEEEEEEEEEEEvEENS12_INSA_13SM90_TMA_LOADENS14_IS16_S18_NSU_INSB_IJNSB_IJS19_NSC_ILi16EEEEEES1B_S1D_EEENSB_IJS1G_S1H_NSB_IJSV_NSC_ILi8192EEEEEEEEEEEEEvEEEENS_8epilogue10collective6detail29Sm90TmaWarpSpecializedAdapterINS20_15DefaultEpilogueISL_NSB_IJNSB_IJllllEEESD_SV_EEES25_NS1Z_6thread17LinearCombinationISL_Li1EffLNS26_9ScaleType4KindE0ELNS_15FloatRoundStyleE2ESL_EENS_4gemm15EpilogueDefaultEEEEEvvEEEEvNT_6ParamsE)
        .other          _ZN7cutlass13device_kernelINS_4conv6kernel13ConvUniversalINS1_16ConvProblemShapeILNS1_8OperatorE0ELi3EEENS1_10collective14CollectiveConvINS1_46MainloopSm90TmaGmmaWarpSpecializedImplicitGemmILS5_0ELi18ELi3EN4cute5tupleIJNSA_1CILi1EEESD_SD_EEENS1_36KernelImplicitTmaWarpSpecializedSm90ELi1EEENSB_IJNSC_ILi64EEENSC_ILi128EEENSB_IJSH_EEEEEENS_12float_e4m3_tESL_NSA_8TiledMMAINSA_8MMA_AtomIJNSA_4SM904GMMA31MMA_64x128x32_F32E4M3E4M3_SS_TNILNSP_7ScaleInE1ELSR_1EEEEEENSA_6LayoutISE_NSB_IJNSC_ILi0EEESV_SV_EEEEENSB_IJNSA_10UnderscoreESY_SY_EEEEENS7_6detail26Sm90ImplicitGemmTileTraitsINSA_20SM90_TMA_LOAD_IM2COLENSA_14ComposedLayoutINSA_7SwizzleILi2ELi4ELi3EEENSA_18smem_ptr_flag_bitsILi8EEENSU_INSB_IJNSB_IJNSC_ILi8EEES19_EEENSB_IJSH_SD_EEENSB_IJSD_NSC_ILi18EEEEEEEEENSB_IJNSB_IJSH_NSC_ILi512EEEEEENSB_IJSD_SV_EEENSB_IJSV_NSC_ILi4096EEEEEEEEEEEEEvEENS12_INSA_13SM90_TMA_LOADENS14_IS16_S18_NSU_INSB_IJNSB_IJS19_NSC_ILi16EEEEEES1B_S1D_EEENSB_IJS1G_S1H_NSB_IJSV_NSC_ILi8192EEEEEEEEEEEEEvEEEENS_8epilogue10collective6detail29Sm90TmaWarpSpecializedAdapterINS20_15DefaultEpilogueISL_NSB_IJNSB_IJllllEEESD_SV_EEES25_NS1Z_6thread17LinearCombinationISL_Li1EffLNS26_9ScaleType4KindE0ELNS_15FloatRoundStyleE2ESL_EENS_4gemm15EpilogueDefaultEEEEEvvEEEEvNT_6ParamsE,@"STO_CUDA_ENTRY STV_DEFAULT"
_ZN7cutlass13device_kernelINS_4conv6kernel13ConvUniversalINS1_16ConvProblemShapeILNS1_8OperatorE0ELi3EEENS1_10collective14CollectiveConvINS1_46MainloopSm90TmaGmmaWarpSpecializedImplicitGemmILS5_0ELi18ELi3EN4cute5tupleIJNSA_1CILi1EEESD_SD_EEENS1_36KernelImplicitTmaWarpSpecializedSm90ELi1EEENSB_IJNSC_ILi64EEENSC_ILi128EEENSB_IJSH_EEEEEENS_12float_e4m3_tESL_NSA_8TiledMMAINSA_8MMA_AtomIJNSA_4SM904GMMA31MMA_64x128x32_F32E4M3E4M3_SS_TNILNSP_7ScaleInE1ELSR_1EEEEEENSA_6LayoutISE_NSB_IJNSC_ILi0EEESV_SV_EEEEENSB_IJNSA_10UnderscoreESY_SY_EEEEENS7_6detail26Sm90ImplicitGemmTileTraitsINSA_20SM90_TMA_LOAD_IM2COLENSA_14ComposedLayoutINSA_7SwizzleILi2ELi4ELi3EEENSA_18smem_ptr_flag_bitsILi8EEENSU_INSB_IJNSB_IJNSC_ILi8EEES19_EEENSB_IJSH_SD_EEENSB_IJSD_NSC_ILi18EEEEEEEEENSB_IJNSB_IJSH_NSC_ILi512EEEEEENSB_IJSD_SV_EEENSB_IJSV_NSC_ILi4096EEEEEEEEEEEEEvEENS12_INSA_13SM90_TMA_LOADENS14_IS16_S18_NSU_INSB_IJNSB_IJS19_NSC_ILi16EEEEEES1B_S1D_EEENSB_IJS1G_S1H_NSB_IJSV_NSC_ILi8192EEEEEEEEEEEEEvEEEENS_8epilogue10collective6detail29Sm90TmaWarpSpecializedAdapterINS20_15DefaultEpilogueISL_NSB_IJNSB_IJllllEEESD_SV_EEES25_NS1Z_6thread17LinearCombinationISL_Li1EffLNS26_9ScaleType4KindE0ELNS_15FloatRoundStyleE2ESL_EENS_4gemm15EpilogueDefaultEEEEEvvEEEEvNT_6ParamsE:
[----:B------:R-:W-:Y:S01]  /*0000*/  LDC R1, c[0x0][0x28] ;  /* 0x00000a00ff017b82 */ /* 0x000fe20000000800 */
[----:B------:R-:W0:Y:S01]  /*0010*/  S2R R10, SR_TID.X ;  /* 0x00000000000a7919 */ /* 0x000e220000002100 */
[----:B------:R-:W-:Y:S01]  /*0020*/  ELECT P0, URZ, PT ;  /* 0x00000000003f782f */ /* 0x000fe20003800000 */
[----:B------:R-:W-:Y:S01]  /*0030*/  BSSY B0, `(.L_x_0) ;  /* 0x000000f000007945 */ /* 0x000fe20003800000 */
[--C-:B0-----:R-:W-:Y:S02]  /*0040*/  SHF.R.U32.HI R0, RZ, 0x5, R10.reuse ;  /* 0x00000005ff007819 */ /* 0x101fe4000001160a */
[----:B------:R-:W-:-:S03]  /*0050*/  SHF.R.U32.HI R3, RZ, 0x7, R10 ;  /* 0x00000007ff037819 */ /* 0x000fc6000001160a */
[----:B------:R-:W0:Y:S04]  /*0060*/  SHFL.IDX PT, R2, R0, RZ, 0x1f ;  /* 0x00001fff00027589 */ /* 0x000e2800000e0000 */
[----:B------:R1:W2:Y:S01]  /*0070*/  SHFL.IDX PT, R7, R3, RZ, 0x1f ;  /* 0x00001fff03077589 */ /* 0x0002a200000e0000 */
[----:B0-----:R-:W-:-:S13]  /*0080*/  ISETP.NE.OR P0, PT, R2, RZ, !P0 ;  /* 0x000000ff0200720c */ /* 0x001fda0004705670 */
[----:B-12---:R-:W-:Y:S05]  /*0090*/  @P0 BRA `(.L_x_1) ;  /* 0x0000000000200947 */ /* 0x006fea0003800000 */
[----:B------:R-:W-:Y:S02]  /*00a0*/  ULDC.64 UR4, c[0x0][0x198] ;  /* 0x0000660000047ab9 */ /* 0x000fe40000000a00 */
[----:B------:R-:W-:Y:S02]  /*00b0*/  UIADD3 UR6, UP0, UR4, 0xf0, URZ ;  /* 0x000000f004067890 */ /* 0x000fe4000ff1e03f */
[----:B------:R-:W-:Y:S02]  /*00c0*/  UIADD3 UR4, UP1, UR4, 0x270, URZ ;  /* 0x0000027004047890 */ /* 0x000fe4000ff3e03f */
[----:B------:R-:W-:Y:S02]  /*00d0*/  UIADD3.X UR7, URZ, UR5, URZ, UP0, !UPT ;  /* 0x000000053f077290 */ /* 0x000fe400087fe43f */
[----:B------:R-:W-:-:S07]  /*00e0*/  UIADD3.X UR5, URZ, UR5, URZ, UP1, !UPT ;  /* 0x000000053f057290 */ /* 0x000fce0008ffe43f */
[----:B------:R0:W-:Y:S02]  /*00f0*/  UTMACCTL.PF [UR6] ;  /* 0x00000000060079b9 */ /* 0x0001e40008040000 */
[----:B------:R0:W-:Y:S02]  /*0100*/  UTMACCTL.PF [UR4] ;  /* 0x00000000040079b9 */ /* 0x0001e40008040000 */
[----:B0-----:R-:W-:Y:S01]  /*0110*/  NOP ;  /* 0x0000000000007918 */ /* 0x001fe20000000000 */
.L_x_1:
[----:B------:R-:W-:Y:S05]  /*0120*/  BSYNC B0 ;  /* 0x0000000000007941 */ /* 0x000fea0003800000 */
.L_x_0:
[----:B------:R-:W0:Y:S01]  /*0130*/  SHFL.IDX PT, R0, R0, RZ, 0x1f ;  /* 0x00001fff00007589 */ /* 0x000e2200000e0000 */
[----:B------:R-:W-:-:S04]  /*0140*/  SHF.R.S32.HI R3, RZ, 0x1f, R2 ;  /* 0x0000001fff037819 */ /* 0x000fc80000011402 */
[----:B------:R-:W-:Y:S02]  /*0150*/  LEA.HI R3, R3, R2, RZ, 0x2 ;  /* 0x0000000203037211 */ /* 0x000fe400078f10ff */
[----:B0-----:R-:W-:-:S13]  /*0160*/  ISETP.NE.AND P0, PT, R0, RZ, PT ;  /* 0x000000ff0000720c */ /* 0x001fda0003f05270 */
[----:B------:R-:W-:Y:S05]  /*0170*/  @P0 BRA `(.L_x_2) ;  /* 0x0000000000d40947 */ /* 0x000fea0003800000 */
[----:B------:R-:W-:Y:S01]  /*0180*/  ELECT P0, URZ, PT ;  /* 0x00000000003f782f */ /* 0x000fe20003800000 */
[----:B------:R-:W-:-:S12]  /*0190*/  BSSY B0, `(.L_x_2) ;  /* 0x0000033000007945 */ /* 0x000fd80003800000 */
[----:B------:R-:W-:Y:S05]  /*01a0*/  @!P0 BRA `(.L_x_3) ;  /* 0x0000000000c48947 */ /* 0x000fea0003800000 */
[----:B------:R-:W0:Y:S01]  /*01b0*/  S2UR UR8, SR_CgaCtaId ;  /* 0x00000000000879c3 */ /* 0x000e220000008800 */
[----:B------:R-:W-:Y:S01]  /*01c0*/  UMOV UR4, 0x400 ;  /* 0x0000040000047882 */ /* 0x000fe20000000000 */
[----:B------:R-:W-:Y:S01]  /*01d0*/  UMOV UR5, 0x1 ;  /* 0x0000000100057882 */ /* 0x000fe20000000000 */
[----:B------:R-:W-:Y:S02]  /*01e0*/  UMOV UR6, 0x80 ;  /* 0x0000008000067882 */ /* 0x000fe40000000000 */
[----:B------:R-:W-:-:S04]  /*01f0*/  UIADD3 UR6, -UR6, 0x100000, URZ ;  /* 0x0010000006067890 */ /* 0x000fc8000fffe13f */
[----:B------:R-:W-:Y:S02]  /*0200*/  USHF.L.U32 UR7, UR6, 0xb, URZ ;  /* 0x0000000b06077899 */ /* 0x000fe4000800063f */
[----:B------:R-:W-:Y:S02]  /*0210*/  USHF.L.U32 UR6, UR6, 0x1, URZ ;  /* 0x0000000106067899 */ /* 0x000fe4000800063f */
[----:B0-----:R-:W-:Y:S02]  /*0220*/  ULEA UR8, UR8, UR4, 0x18 ;  /* 0x0000000408087291 */ /* 0x001fe4000f8ec03f */
[----:B------:R-:W-:-:S04]  /*0230*/  UIADD3 UR4, -UR5, 0x100000, URZ ;  /* 0x0010000005047890 */ /* 0x000fc8000fffe13f */
[----:B------:R-:W-:Y:S02]  /*0240*/  USHF.L.U32 UR5, UR4, 0xb, URZ ;  /* 0x0000000b04057899 */ /* 0x000fe4000800063f */
[----:B------:R-:W-:Y:S01]  /*0250*/  USHF.L.U32 UR4, UR4, 0x1, URZ ;  /* 0x0000000104047899 */ /* 0x000fe2000800063f */
[----:B------:R-:W0:Y:S11]  /*0260*/  FENCE.VIEW.ASYNC.S ;  /* 0x00000000000073c6 */ /* 0x000e360000000000 */
[----:B0-----:R0:W1:Y:S01]  /*0270*/  SYNCS.EXCH.64 URZ, [UR8+0x36000], UR4 ;  /* 0x03600004083f75b2 */ /* 0x0010620008000100 */
[----:B------:R0:W2:Y:S01]  /*0280*/  SYNCS.EXCH.64 URZ, [UR8+0x36090], UR6 ;  /* 0x03609006083f75b2 */ /* 0x0000a20008000100 */
[----:B------:R0:W3:Y:S01]  /*0290*/  SYNCS.EXCH.64 URZ, [UR8+0x36008], UR4 ;  /* 0x03600804083f75b2 */ /* 0x0000e20008000100 */
[----:B------:R0:W4:Y:S01]  /*02a0*/  SYNCS.EXCH.64 URZ, [UR8+0x36098], UR6 ;  /* 0x03609806083f75b2 */ /* 0x0001220008000100 */
[----:B------:R0:W0:Y:S01]  /*02b0*/  SYNCS.EXCH.64 URZ, [UR8+0x36010], UR4 ;  /* 0x03601004083f75b2 */ /* 0x0000220008000100 */
        /* <DEDUP_REMOVED lines=31> */
[----:B-1234-:R-:W-:Y:S01]  /*04b0*/  NOP ;  /* 0x0000000000007918 */ /* 0x01efe20000000000 */
.L_x_3:
[----:B0-----:R-:W-:Y:S05]  /*04c0*/  BSYNC B0 ;  /* 0x0000000000007941 */ /* 0x001fea0003800000 */
.L_x_2:
[----:B------:R-:W-:Y:S01]  /*04d0*/  ULDC.64 UR4, c[0x0][0x618] ;  /* 0x0001860000047ab9 */ /* 0x000fe20000000a00 */
[----:B------:R-:W-:Y:S01]  /*04e0*/  LOP3.LUT R3, R3, 0xfffffffc, RZ, 0xc0, !PT ;  /* 0xfffffffc03037812 */ /* 0x000fe200078ec0ff */
[----:B------:R-:W-:Y:S01]  /*04f0*/  NOP ;  /* 0x0000000000007918 */ /* 0x000fe20000000000 */
[----:B------:R-:W-:Y:S01]  /*0500*/  ISETP.NE.U32.AND P0, PT, RZ, UR4, PT ;  /* 0x00000004ff007c0c */ /* 0x000fe2000bf05070 */
[----:B------:R-:W-:Y:S01]  /*0510*/  NOP ;  /* 0x0000000000007918 */ /* 0x000fe20000000000 */
[----:B------:R-:W-:Y:S01]  /*0520*/  BAR.SYNC.DEFER_BLOCKING 0x0 ;  /* 0x0000000000007b1d */ /* 0x000fe20000010000 */
[----:B------:R-:W-:Y:S01]  /*0530*/  IMAD.IADD R6, R2, 0x1, -R3 ;  /* 0x0000000102067824 */ /* 0x000fe200078e0a03 */
[----:B------:R-:W-:Y:S02]  /*0540*/  ISETP.NE.AND.EX P0, PT, RZ, UR5, PT, P0 ;  /* 0x00000005ff007c0c */ /* 0x000fe4000bf05300 */
[C---:B------:R-:W-:Y:S02]  /*0550*/  ISETP.NE.AND P2, PT, R7.reuse, 0x1, PT ;  /* 0x000000010700780c */ /* 0x040fe40003f45270 */
[----:B------:R-:W-:Y:S01]  /*0560*/  LOP3.LUT P1, RZ, R7, R6, RZ, 0xfc, !PT ;  /* 0x0000000607ff7212 */ /* 0x000fe2000782fcff */
[----:B------:R-:W-:-:S03]  /*0570*/  ULDC.64 UR12, c[0x0][0x208] ;  /* 0x00008200000c7ab9 */ /* 0x000fc60000000a00 */
[----:B------:R-:W-:-:S04]  /*0580*/  SEL R2, RZ, 0x1, P1 ;  /* 0x00000001ff027807 */ /* 0x000fc80000800000 */
[----:B------:R-:W-:Y:S01]  /*0590*/  SEL R2, R2, 0x2, P2 ;  /* 0x0000000202027807 */ /* 0x000fe20001000000 */
[----:B------:R-:W-:Y:S06]  /*05a0*/  @!P0 BRA `(.L_x_4) ;  /* 0x00000000001c8947 */ /* 0x000fec0003800000 */
[----:B------:R-:W0:Y:S02]  /*05b0*/  LDC.64 R4, c[0x0][0x618] ;  /* 0x00018600ff047b82 */ /* 0x000e240000000a00 */
[----:B0-----:R-:W2:Y:S02]  /*05c0*/  LDG.E.64 R4, desc[UR12][R4.64] ;  /* 0x0000000c04047981 */ /* 0x001ea4000c1e1b00 */
[----:B--2---:R-:W-:-:S04]  /*05d0*/  ISETP.NE.U32.AND P0, PT, R4, RZ, PT ;  /* 0x000000ff0400720c */ /* 0x004fc80003f05070 */
[----:B------:R-:W-:-:S13]  /*05e0*/  ISETP.NE.AND.EX P0, PT, R5, RZ, PT, P0 ;  /* 0x000000ff0500720c */ /* 0x000fda0003f05300 */
[----:B------:R-:W-:Y:S05]  /*05f0*/  @!P0 BRA `(.L_x_4) ;  /* 0x0000000000088947 */ /* 0x000fea0003800000 */
[----:B------:R2:W5:Y:S01]  /*0600*/  LD.E R0, desc[UR12][R4.64] ;  /* 0x0000000c04007980 */ /* 0x000562000c101900 */
[----:B------:R-:W-:Y:S05]  /*0610*/  BRA `(.L_x_5) ;  /* 0x0000000000207947 */ /* 0x000fea0003800000 */
.L_x_4:
[----:B------:R-:W-:Y:S02]  /*0620*/  ULDC.64 UR4, c[0x0][0x608] ;  /* 0x0001820000047ab9 */ /* 0x000fe40000000a00 */
[----:B------:R-:W-:-:S04]  /*0630*/  ISETP.NE.U32.AND P0, PT, RZ, UR4, PT ;  /* 0x00000004ff007c0c */ /* 0x000fc8000bf05070 */
[----:B------:R-:W-:-:S13]  /*0640*/  ISETP.NE.AND.EX P0, PT, RZ, UR5, PT, P0 ;  /* 0x00000005ff007c0c */ /* 0x000fda000bf05300 */
[----:B------:R-:W-:Y:S05]  /*0650*/  @!P0 BRA `(.L_x_6) ;  /* 0x00000000000c8947 */ /* 0x000fea0003800000 */
[----:B------:R-:W0:Y:S02]  /*0660*/  LDC.64 R4, c[0x0][0x608] ;  /* 0x00018200ff047b82 */ /* 0x000e240000000a00 */
[----:B0-----:R0:W5:Y:S01]  /*0670*/  LDG.E R0, desc[UR12][R4.64] ;  /* 0x0000000c04007981 */ /* 0x001162000c1e1900 */
[----:B------:R-:W-:Y:S05]  /*0680*/  BRA `(.L_x_5) ;  /* 0x0000000000047947 */ /* 0x000fea0003800000 */
.L_x_6:
[----:B------:R-:W1:Y:S02]  /*0690*/  LDC R0, c[0x0][0x600] ;  /* 0x00018000ff007b82 */ /* 0x000e640000000800 */
.L_x_5:
[----:B------:R-:W-:Y:S02]  /*06a0*/  ULDC.64 UR4, c[0x0][0x620] ;  /* 0x0001880000047ab9 */ /* 0x000fe40000000a00 */
[----:B------:R-:W-:-:S04]  /*06b0*/  ISETP.NE.U32.AND P0, PT, RZ, UR4, PT ;  /* 0x00000004ff007c0c */ /* 0x000fc8000bf05070 */
[----:B------:R-:W-:-:S13]  /*06c0*/  ISETP.NE.AND.EX P0, PT, RZ, UR5, PT, P0 ;  /* 0x00000005ff007c0c */ /* 0x000fda000bf05300 */
[----:B------:R-:W-:Y:S05]  /*06d0*/  @!P0 BRA `(.L_x_7) ;  /* 0x00000000001c8947 */ /* 0x000fea0003800000 */
[----:B0-2---:R-:W0:Y:S02]  /*06e0*/  LDC.64 R4, c[0x0][0x620] ;  /* 0x00018800ff047b82 */ /* 0x005e240000000a00 */
[----:B0-----:R-:W2:Y:S02]  /*06f0*/  LDG.E.64 R4, desc[UR12][R4.64] ;  /* 0x0000000c04047981 */ /* 0x001ea4000c1e1b00 */
[----:B--2---:R-:W-:-:S04]  /*0700*/  ISETP.NE.U32.AND P0, PT, R4, RZ, PT ;  /* 0x000000ff0400720c */ /* 0x004fc80003f05070 */
[----:B------:R-:W-:-:S13]  /*0710*/  ISETP.NE.AND.EX P0, PT, R5, RZ, PT, P0 ;  /* 0x000000ff0500720c */ /* 0x000fda0003f05300 */
[----:B------:R-:W-:Y:S05]  /*0720*/  @!P0 BRA `(.L_x_7) ;  /* 0x0000000000088947 */ /* 0x000fea0003800000 */
[----:B------:R0:W5:Y:S01]  /*0730*/  LD.E R8, desc[UR12][R4.64] ;  /* 0x0000000c04087980 */ /* 0x000162000c101900 */
[----:B------:R-:W-:Y:S05]  /*0740*/  BRA `(.L_x_8) ;  /* 0x0000000000207947 */ /* 0x000fea0003800000 */
.L_x_7:
[----:B------:R-:W-:Y:S02]  /*0750*/  ULDC.64 UR4, c[0x0][0x610] ;  /* 0x0001840000047ab9 */ /* 0x000fe40000000a00 */
[----:B------:R-:W-:-:S04]  /*0760*/  ISETP.NE.U32.AND P0, PT, RZ, UR4, PT ;  /* 0x00000004ff007c0c */ /* 0x000fc8000bf05070 */
[----:B------:R-:W-:-:S13]  /*0770*/  ISETP.NE.AND.EX P0, PT, RZ, UR5, PT, P0 ;  /* 0x00000005ff007c0c */ /* 0x000fda000bf05300 */
[----:B------:R-:W-:Y:S05]  /*0780*/  @!P0 BRA `(.L_x_9) ;  /* 0x00000000000c8947 */ /* 0x000fea0003800000 */
[----:B------:R-:W3:Y:S02]  /*0790*/  LDC.64 R8, c[0x0][0x610] ;  /* 0x00018400ff087b82 */ /* 0x000ee40000000a00 */
[----:B---3--:R4:W5:Y:S01]  /*07a0*/  LDG.E R8, desc[UR12][R8.64] ;  /* 0x0000000c08087981 */ /* 0x008962000c1e1900 */
[----:B------:R-:W-:Y:S05]  /*07b0*/  BRA `(.L_x_8) ;  /* 0x0000000000047947 */ /* 0x000fea0003800000 */
.L_x_9:
[----:B------:R-:W3:Y:S02]  /*07c0*/  LDC R8, c[0x0][0x604] ;  /* 0x00018100ff087b82 */ /* 0x000ee40000000800 */
.L_x_8:
[----:B------:R-:W1:Y:S01]  /*07d0*/  LDC R3, c[0x0][0x3e8] ;  /* 0x0000fa00ff037b82 */ /* 0x000e620000000800 */
[----:B------:R-:W-:Y:S01]  /*07e0*/  ULDC UR4, c[0x0][0x3dc] ;  /* 0x0000f70000047ab9 */ /* 0x000fe20000000800 */
[----:B------:R-:W-:Y:S01]  /*07f0*/  ISETP.NE.AND P0, PT, R7, RZ, PT ;  /* 0x000000ff0700720c */ /* 0x000fe20003f05270 */
[----:B------:R-:W-:Y:S01]  /*0800*/  UIADD3 UR4, UR4, 0x3f, URZ ;  /* 0x0000003f04047890 */ /* 0x000fe2000fffe03f */
[----:B------:R-:W-:-:S03]  /*0810*/  ULDC.64 UR6, c[0x0][0x3e0] ;  /* 0x0000f80000067ab9 */ /* 0x000fc60000000a00 */
[----:B------:R-:W-:Y:S02]  /*0820*/  USHF.R.S32.HI UR5, URZ, 0x1f, UR4 ;  /* 0x0000001f3f057899 */ /* 0x000fe40008011404 */
[----:B------:R-:W-:Y:S02]  /*0830*/  UIMAD UR6, UR7, UR6, URZ ;  /* 0x00000006070672a4 */ /* 0x000fe4000f8e023f */
[----:B------:R-:W-:-:S04]  /*0840*/  ULEA.HI UR5, UR5, UR4, URZ, 0x6 ;  /* 0x0000000405057291 */ /* 0x000fc8000f8f303f */
[----:B------:R-:W-:Y:S01]  /*0850*/  USHF.R.S32.HI UR15, URZ, 0x6, UR5 ;  /* 0x000000063f0f7899 */ /* 0x000fe20008011405 */
[----:B-1----:R-:W-:-:S05]  /*0860*/  IMAD R3, R3, UR6, RZ ;  /* 0x0000000603037c24 */ /* 0x002fca000f8e02ff */
[----:B------:R-:W-:Y:S01]  /*0870*/  IMAD R3, R3, UR15, RZ ;  /* 0x0000000f03037c24 */ /* 0x000fe2000f8e02ff */
[----:B------:R-:W-:Y:S06]  /*0880*/  @!P0 BRA `(.L_x_10) ;  /* 0x00000050004c8947 */ /* 0x000fec0003800000 */
[----:B------:R-:W-:-:S13]  /*0890*/  ISETP.NE.AND P0, PT, R7, 0x1, PT ;  /* 0x000000010700780c */ /* 0x000fda0003f05270 */
[----:B------:R-:W-:Y:S05]  /*08a0*/  @P0 EXIT ;  /* 0x000000000000094d */ /* 0x000fea0003800000 */
[----:B------:R-:W-:Y:S01]  /*08b0*/  ISETP.GE.AND P0, PT, R3, 0x1, PT ;  /* 0x000000010300780c */ /* 0x000fe20003f06270 */
[----:B------:R-:W-:Y:S01]  /*08c0*/  UMOV UR4, URZ ;  /* 0x0000003f00047c82 */ /* 0x000fe20008000000 */
[----:B------:R-:W-:Y:S02]  /*08d0*/  CS2R R86, SRZ ;  /* 0x0000000000567805 */ /* 0x000fe4000001ff00 */
[----:B------:R-:W-:Y:S02]  /*08e0*/  CS2R R24, SRZ ;  /* 0x0000000000187805 */ /* 0x000fe4000001ff00 */
[----:B------:R-:W-:Y:S02]  /*08f0*/  CS2R R26, SRZ ;  /* 0x00000000001a7805 */ /* 0x000fe4000001ff00 */
[----:B------:R-:W-:Y:S02]  /*0900*/  CS2R R28, SRZ ;  /* 0x00000000001c7805 */ /* 0x000fe4000001ff00 */
[----:B------:R-:W-:-:S02]  /*0910*/  CS2R R30, SRZ ;  /* 0x00000000001e7805 */ /* 0x000fc4000001ff00 */
[----:B------:R-:W-:Y:S02]  /*0920*/  CS2R R32, SRZ ;  /* 0x0000000000207805 */ /* 0x000fe4000001ff00 */
        /* <DEDUP_REMOVED lines=25> */
[----:B------:R-:W-:Y:S01]  /*0ac0*/  CS2R R84, SRZ ;  /* 0x0000000000547805 */ /* 0x000fe2000001ff00 */
[----:B------:R-:W-:Y:S06]  /*0ad0*/  @!P0 BRA `(.L_x_11) ;  /* 0x0000000000788947 */ /* 0x000fec0003800000 */
[----:B0-2---:R-:W-:-:S04]  /*0ae0*/  LOP3.LUT R4, R2, 0x1, RZ, 0xfc, !PT ;  /* 0x0000000102047812 */ /* 0x005fc800078efcff */
[----:B------:R-:W-:-:S13]  /*0af0*/  ISETP.NE.AND P0, PT, R4, 0x3, PT ;  /* 0x000000030400780c */ /* 0x000fda0003f05270 */
[----:B------:R-:W-:Y:S05]  /*0b00*/  @!P0 BRA `(.L_x_12) ;  /* 0x0000000000048947 */ /* 0x000fea0003800000 */
[----:B------:R-:W-:Y:S01]  /*0b10*/  BPT.TRAP 0x1 ;  /* 0x000000040000795c */ /* 0x000fe20000300000 */
.L_x_12:
[----:B------:R-:W0:Y:S01]  /*0b20*/  S2UR UR5, SR_CgaCtaId ;  /* 0x00000000000579c3 */ /* 0x000e220000008800 */
[----:B------:R-:W-:Y:S01]  /*0b30*/  SHF.L.U32 R4, RZ, 0x1f, RZ ;  /* 0x0000001fff047819 */ /* 0x000fe200000006ff */
[----:B------:R-:W-:Y:S02]  /*0b40*/  UMOV UR4, 0x400 ;  /* 0x0000040000047882 */ /* 0x000fe40000000000 */
[----:B0-----:R-:W-:-:S12]  /*0b50*/  ULEA UR4, UR5, UR4, 0x18 ;  /* 0x0000000405047291 */ /* 0x001fd8000f8ec03f */
.L_x_13:
[----:B0-----:R-:W-:-:S04]  /*0b60*/  IMAD.U32 R5, RZ, RZ, UR4 ;  /* 0x00000004ff057e24 */ /* 0x001fc8000f8e00ff */
[----:B------:R0:W1:Y:S03]  /*0b70*/  SYNCS.PHASECHK.TRANS64.TRYWAIT P0, [R5+URZ+0x36000], R4 ;  /* 0x03600004050075a7 */ /* 0x000066000800017f */
[----:B-1----:R-:W-:Y:S05]  /*0b80*/  @!P0 NANOSLEEP.SYNCS 0x989680 ;  /* 0x009896800000895d */ /* 0x002fea0003900000 */
[----:B------:R-:W1:Y:S02]  /*0b90*/  @!P0 SYNCS.PHASECHK.TRANS64 P0, [R5+URZ+0x36000], R4 ;  /* 0x03600004050085a7 */ /* 0x000e64000800007f */
[----:B-1----:R-:W-:Y:S05]  /*0ba0*/  @!P0 BRA `(.L_x_13) ;  /* 0xfffffffc00ec8947 */ /* 0x002fea000383ffff */
[----:B------:R-:W-:Y:S01]  /*0bb0*/  UIADD3 UR5, UR4, 0x12000, URZ ;  /* 0x0001200004057890 */ /* 0x000fe2000fffe03f */
[----:B------:R-:W-:Y:S01]  /*0bc0*/  WARPGROUP.ARRIVE ;  /* 0x00000000000079c5 */ /* 0x000fe20000000000 */
[----:B------:R-:W-:Y:S02]  /*0bd0*/  USHF.R.U32.HI UR4, URZ, 0x4, UR4 ;  /* 0x000000043f047899 */ /* 0x000fe40008011604 */
[----:B------:R-:W-:Y:S02]  /*0be0*/  USHF.R.U32.HI UR5, URZ, 0x4, UR5 ;  /* 0x000000043f057899 */ /* 0x000fe40008011605 */
[----:B------:R-:W-:Y:S02]  /*0bf0*/  ULOP3.LUT UR4, UR4, 0x3fff, URZ, 0xc0, !UPT ;  /* 0x00003fff04047892 */ /* 0x000fe4000f8ec03f */
[----:B------:R-:W-:Y:S02]  /*0c00*/  ULOP3.LUT UR5, UR5, 0x3fff, URZ, 0xc0, !UPT ;  /* 0x00003fff05057892 */ /* 0x000fe4000f8ec03f */
[----:B------:R-:W-:-:S02]  /*0c10*/  ULOP3.LUT UR4, UR4, 0x10000, URZ, 0xfc, !UPT ;  /* 0x0001000004047892 */ /* 0x000fc4000f8efc3f */
[----:B------:R-:W-:Y:S01]  /*0c20*/  ULOP3.LUT UR6, UR5, 0x10000, URZ, 0xfc, !UPT ;  /* 0x0001000005067892 */ /* 0x000fe2000f8efc3f */
[----:B------:R-:W-:Y:S02]  /*0c30*/  UMOV UR7, 0x80000020 ;  /* 0x8000002000077882 */ /* 0x000fe40000000000 */
[----:B------:R-:W-:-:S06]  /*0c40*/  UMOV UR5, 0x80000020 ;  /* 0x8000002000057882 */ /* 0x000fcc0000000000 */
[----:B------:R-:W-:Y:S01]  /*0c50*/  QGMMA.64x128x32.F32.E4M3.E4M3 R24, gdesc[UR4], RZ, !UPT ;  /* 0x01e00000041879f3 */ /* 0x000fe2000c7008ff */
[----:B------:R-:W-:Y:S02]  /*0c60*/  UIADD3 UR4, UR4, 0x2, URZ ;  /* 0x0000000204047890 */ /* 0x000fe4000fffe03f */
[----:B------:R-:W-:Y:S01]  /*0c70*/  UIADD3 UR6, UR6, 0x2, URZ ;  /* 0x0000000206067890 */ /* 0x000fe2000fffe03f */
[----:B------:R-:W-:Y:S01]  /*0c80*/  UMOV UR5, 0x80000020 ;  /* 0x8000002000057882 */ /* 0x000fe20000000000 */
[----:B------:R-:W-:-:S07]  /*0c90*/  UMOV UR7, 0x80000020 ;  /* 0x8000002000077882 */ /* 0x000fce0000000000 */
[----:B------:R-:W-:Y:S01]  /*0ca0*/  QGMMA.64x128x32.F32.E4M3.E4M3 R24, gdesc[UR4], R24, gsb0 ;  /* 0x01e00000041879f3 */ /* 0x000fe20008000818 */
[----:B------:R-:W-:-:S05]  /*0cb0*/  UMOV UR4, 0x1 ;  /* 0x0000000100047882 */ /* 0x000fca0000000000 */
.L_x_11:
[----:B0-2---:R-:W-:-:S05]  /*0cc0*/  VIMNMX R4, R3, 0x1, PT ;  /* 0x0000000103047848 */ /* 0x005fca0003fe0100 */
[----:B------:R-:W-:-:S05]  /*0cd0*/  IMAD.IADD R6, R3, 0x1, -R4 ;  /* 0x0000000103067824 */ /* 0x000fca00078e0a04 */
[----:B------:R-:W-:-:S13]  /*0ce0*/  ISETP.GE.AND P0, PT, R6, 0x1, PT ;  /* 0x000000010600780c */ /* 0x000fda0003f06270 */
[----:B------:R-:W-:Y:S05]  /*0cf0*/  @!P0 BRA `(.L_x_14) ;  /* 0x0000000000e88947 */ /* 0x000fea0003800000 */
[----:B------:R-:W0:Y:S01]  /*0d00*/  S2UR UR6, SR_CgaCtaId ;  /* 0x00000000000679c3 */ /* 0x000e220000008800 */
[----:B------:R-:W-:Y:S01]  /*0d10*/  UMOV UR5, 0x400 ;  /* 0x0000040000057882 */ /* 0x000fe20000000000 */
[----:B----4-:R-:W-:Y:S01]  /*0d20*/  LOP3.LUT R9, R2, 0x1, RZ, 0xfc, !PT ;  /* 0x0000000102097812 */ /* 0x010fe200078efcff */
[----:B------:R-:W-:Y:S01]  /*0d30*/  IMAD.MOV.U32 R7, RZ, RZ, RZ ;  /* 0x000000ffff077224 */ /* 0x000fe200078e00ff */
[----:B------:R-:W-:Y:S01]  /*0d40*/  UISETP.NE.U32.AND UP0, UPT, UR4, URZ, UPT ;  /* 0x0000003f0400728c */ /* 0x000fe2000bf05070 */
[----:B------:R-:W-:Y:S01]  /*0d50*/  IMAD.MOV.U32 R4, RZ, RZ, R6 ;  /* 0x000000ffff047224 */ /* 0x000fe200078e0006 */
[----:B0-----:R-:W-:-:S04]  /*0d60*/  ULEA UR7, UR6, UR5, 0x18 ;  /* 0x0000000506077291 */ /* 0x001fc8000f8ec03f */
[----:B------:R-:W-:Y:S02]  /*0d70*/  UIADD3 UR6, UR7, 0x12000, URZ ;  /* 0x0001200007067890 */ /* 0x000fe4000fffe03f */
[----:B------:R-:W-:Y:S02]  /*0d80*/  USHF.R.U32.HI UR5, URZ, 0x4, UR7 ;  /* 0x000000043f057899 */ /* 0x000fe40008011607 */
[----:B------:R-:W-:Y:S02]  /*0d90*/  USHF.R.U32.HI UR6, URZ, 0x4, UR6 ;  /* 0x000000043f067899 */ /* 0x000fe40008011606 */
[----:B------:R-:W-:Y:S02]  /*0da0*/  ULOP3.LUT UR5, UR5, 0x3fff, URZ, 0xc0, !UPT ;  /* 0x00003fff05057892 */ /* 0x000fe4000f8ec03f */
[----:B------:R-:W-:Y:S02]  /*0db0*/  ULOP3.LUT UR6, UR6, 0x3fff, URZ, 0xc0, !UPT ;  /* 0x00003fff06067892 */ /* 0x000fe4000f8ec03f */
[----:B------:R-:W-:-:S02]  /*0dc0*/  ULOP3.LUT UR14, UR5, 0x10000, URZ, 0xfc, !UPT ;  /* 0x00010000050e7892 */ /* 0x000fc4000f8efc3f */
[----:B------:R-:W-:Y:S01]  /*0dd0*/  ULOP3.LUT UR15, UR6, 0x10000, URZ, 0xfc, !UPT ;  /* 0x00010000060f7892 */ /* 0x000fe2000f8efc3f */
[----:B------:R-:W-:-:S11]  /*0de0*/  UMOV UR5, URZ ;  /* 0x0000003f00057c82 */ /* 0x000fd60008000000 */
.L_x_19:
[----:B------:R-:W-:-:S13]  /*0df0*/  ISETP.NE.AND P1, PT, R9, 0x3, PT ;  /* 0x000000030900780c */ /* 0x000fda0003f25270 */
[----:B0-----:R-:W-:Y:S05]  /*0e00*/  @!P1 BRA `(.L_x_15) ;  /* 0x0000000000049947 */ /* 0x001fea0003800000 */
[----:B------:R-:W-:Y:S01]  /*0e10*/  BPT.TRAP 0x1 ;  /* 0x000000040000795c */ /* 0x000fe20000300000 */
.L_x_15:
[----:B------:R-:W-:Y:S01]  /*0e20*/  SHF.L.U32 R5, R7, 0x1f, RZ ;  /* 0x0000001f07057819 */ /* 0x000fe200000006ff */
[----:B------:R-:W-:-:S12]  /*0e30*/  ULEA UR6, UR4, UR7, 0x3 ;  /* 0x0000000704067291 */ /* 0x000fd8000f8e183f */
.L_x_16:
[----:B0-----:R-:W-:-:S04]  /*0e40*/  IMAD.U32 R10, RZ, RZ, UR6 ;  /* 0x00000006ff0a7e24 */ /* 0x001fc8000f8e00ff */
[----:B------:R0:W1:Y:S03]  /*0e50*/  SYNCS.PHASECHK.TRANS64.TRYWAIT P0, [R10+URZ+0x36000], R5 ;  /* 0x036000050a0075a7 */ /* 0x000066000800017f */
[----:B-1----:R-:W-:Y:S05]  /*0e60*/  @!P0 NANOSLEEP.SYNCS 0x989680 ;  /* 0x009896800000895d */ /* 0x002fea0003900000 */
[----:B------:R-:W1:Y:S02]  /*0e70*/  @!P0 SYNCS.PHASECHK.TRANS64 P0, [R10+URZ+0x36000], R5 ;  /* 0x036000050a0085a7 */ /* 0x000e64000800007f */
[----:B-1----:R-:W-:Y:S05]  /*0e80*/  @!P0 BRA `(.L_x_16) ;  /* 0xfffffffc00ec8947 */ /* 0x002fea000383ffff */
[----:B------:R-:W-:Y:S01]  /*0e90*/  ULEA UR8, UR4, UR14, 0x8 ;  /* 0x0000000e04087291 */ /* 0x000fe2000f8e403f */
[----:B------:R-:W-:Y:S01]  /*0ea0*/  WARPGROUP.ARRIVE ;  /* 0x00000000000079c5 */ /* 0x000fe20000000000 */
[----:B------:R-:W-:Y:S01]  /*0eb0*/  ULEA UR10, UR4, UR15, 0x9 ;  /* 0x0000000f040a7291 */ /* 0x000fe2000f8e483f */
[----:B------:R-:W-:Y:S01]  /*0ec0*/  UMOV UR9, 0x80000020 ;  /* 0x8000002000097882 */ /* 0x000fe20000000000 */
[----:B------:R-:W-:-:S07]  /*0ed0*/  UMOV UR11, 0x80000020 ;  /* 0x80000020000b7882 */ /* 0x000fce0000000000 */
[----:B------:R-:W-:Y:S01]  /*0ee0*/  QGMMA.64x128x32.F32.E4M3.E4M3 R24, gdesc[UR8], R24, UP0 ;  /* 0x01e00000081879f3 */ /* 0x000fe2000bf00818 */
[----:B------:R-:W-:Y:S02]  /*0ef0*/  UIADD3 UR8, UR8, 0x2, URZ ;  /* 0x0000000208087890 */ /* 0x000fe4000fffe03f */
[----:B------:R-:W-:Y:S01]  /*0f00*/  UIADD3 UR10, UR10, 0x2, URZ ;  /* 0x000000020a0a7890 */ /* 0x000fe2000fffe03f */
[----:B------:R-:W-:Y:S01]  /*0f10*/  UMOV UR9, 0x80000020 ;  /* 0x8000002000097882 */ /* 0x000fe20000000000 */
[----:B------:R-:W-:-:S07]  /*0f20*/  UMOV UR11, 0x80000020 ;  /* 0x80000020000b7882 */ /* 0x000fce0000000000 */
[----:B------:R-:W-:Y:S03]  /*0f30*/  QGMMA.64x128x32.F32.E4M3.E4M3 R24, gdesc[UR8], R24, gsb0 ;  /* 0x01e00000081879f3 */ /* 0x000fe60008000818 */
[----:B------:R-:W-:Y:S02]  /*0f40*/  WARPGROUP.DEPBAR.LE gsb0, 0x1 ;  /* 0x00008000000079c5 */ /* 0x000fe40000010100 */
[----:B------:R-:W-:Y:S05]  /*0f50*/  @!P1 BRA `(.L_x_17) ;  /* 0x0000000000049947 */ /* 0x000fea0003800000 */
[----:B------:R-:W-:Y:S01]  /*0f60*/  BPT.TRAP 0x1 ;  /* 0x000000040000795c */ /* 0x000fe20000300000 */
.L_x_17:
[----:B------:R-:W-:Y:S01]  /*0f70*/  ULEA UR6, UR5, UR7, 0x3 ;  /* 0x0000000705067291 */ /* 0x000fe2000f8e183f */
[----:B------:R-:W-:-:S03]  /*0f80*/  ISETP.GT.U32.AND P0, PT, R2, 0x1, PT ;  /* 0x000000010200780c */ /* 0x000fc60003f04070 */
[----:B------:R-:W-:-:S04]  /*0f90*/  UIADD3 UR6, UR6, 0x36090, URZ ;  /* 0x0003609006067890 */ /* 0x000fc8000fffe03f */
[----:B------:R-:W-:-:S09]  /*0fa0*/  UPRMT UR6, URZ, 0x654, UR6 ;  /* 0x000006543f067896 */ /* 0x000fd20008000006 */
[----:B------:R-:W-:Y:S01]  /*0fb0*/  SYNCS.ARRIVE.TRANS64.RED.A1T0 RZ, [UR6], RZ ;  /* 0x000000ffffff79a7 */ /* 0x000fe20008100406 */
[----:B------:R-:W-:Y:S05]  /*0fc0*/  @P0 BRA `(.L_x_18) ;  /* 0x0000000000040947 */ /* 0x000fea0003800000 */
[----:B------:R-:W-:Y:S01]  /*0fd0*/  BPT.TRAP 0x1 ;  /* 0x000000040000795c */ /* 0x000fe20000300000 */
.L_x_18:
[----:B------:R-:W-:Y:S01]  /*0fe0*/  UIADD3 UR4, UR4, 0x1, URZ ;  /* 0x0000000104047890 */ /* 0x000fe2000fffe03f */
[C---:B------:R-:W-:Y:S01]  /*0ff0*/  ISETP.GT.AND P0, PT, R4.reuse, 0x1, PT ;  /* 0x000000010400780c */ /* 0x040fe20003f04270 */
[----:B------:R-:W-:Y:S01]  /*1000*/  UIADD3 UR5, UR5, 0x1, URZ ;  /* 0x0000000105057890 */ /* 0x000fe2000fffe03f */
[----:B------:R-:W-:Y:S01]  /*1010*/  VIADD R4, R4, 0xffffffff ;  /* 0xffffffff04047836 */ /* 0x000fe20000000000 */
[----:B------:R-:W-:Y:S02]  /*1020*/  UISETP.NE.AND UP0, UPT, UR4, 0x12, UPT ;  /* 0x000000120400788c */ /* 0x000fe4000bf05270 */
[----:B------:R-:W-:Y:S02]  /*1030*/  UISETP.NE.AND UP1, UPT, UR5, 0x12, UPT ;  /* 0x000000120500788c */ /* 0x000fe4000bf25270 */
[----:B------:R-:W-:Y:S02]  /*1040*/  USEL UR6, URZ, 0x1, UP0 ;  /* 0x000000013f067887 */ /* 0x000fe40008000000 */
[----:B------:R-:W-:-:S02]  /*1050*/  USEL UR4, UR4, URZ, UP0 ;  /* 0x0000003f04047287 */ /* 0x000fc40008000000 */
[----:B------:R-:W-:Y:S02]  /*1060*/  USEL UR5, UR5, URZ, UP1 ;  /* 0x0000003f05057287 */ /* 0x000fe40008800000 */
[----:B------:R-:W-:Y:S01]  /*1070*/  UPLOP3.LUT UP0, UPT, UPT, UPT, UPT, 0x80, 0x0 ;  /* 0x000000000000789c */ /* 0x000fe20003f0f070 */
[----:B------:R-:W-:Y:S01]  /*1080*/  LOP3.LUT R7, R7, UR6, RZ, 0x3c, !PT ;  /* 0x0000000607077c12 */ /* 0x000fe2000f8e3cff */
[----:B------:R-:W-:Y:S09]  /*1090*/  @P0 BRA `(.L_x_19) ;  /* 0xfffffffc00540947 */ /* 0x000ff2000383ffff */
.L_x_14:
[----:B------:R-:W-:Y:S01]  /*10a0*/  ISETP.GE.AND P0, PT, R3, 0x1, PT ;  /* 0x000000010300780c */ /* 0x000fe20003f06270 */
[----:B------:R-:W-:-:S12]  /*10b0*/  WARPGROUP.DEPBAR.LE gsb0, 0x0 ;  /* 0x00008000000079c5 */ /* 0x000fd80000010000 */
[----:B------:R-:W-:Y:S05]  /*10c0*/  @!P0 BRA `(.L_x_20) ;  /* 0x0000000000448947 */ /* 0x000fea0003800000 */
[----:B------:R-:W-:-:S04]  /*10d0*/  LOP3.LUT R3, R2, 0x1, RZ, 0xfc, !PT ;  /* 0x0000000102037812 */ /* 0x000fc800078efcff */
[----:B------:R-:W-:-:S13]  /*10e0*/  ISETP.NE.AND P0, PT, R3, 0x3, PT ;  /* 0x000000030300780c */ /* 0x000fda0003f05270 */
[----:B------:R-:W-:Y:S05]  /*10f0*/  @!P0 BRA `(.L_x_21) ;  /* 0x0000000000048947 */ /* 0x000fea0003800000 */
[----:B------:R-:W-:Y:S01]  /*1100*/  BPT.TRAP 0x1 ;  /* 0x000000040000795c */ /* 0x000fe20000300000 */
.L_x_21:
[----:B0-----:R-:W0:Y:S01]  /*1110*/  S2R R10, SR_CgaCtaId ;  /* 0x00000000000a7919 */ /* 0x001e220000008800 */
[----:B------:R-:W-:Y:S01]  /*1120*/  IMAD.WIDE.U32 R4, R6, 0x38e38e39, RZ ;  /* 0x38e38e3906047825 */ /* 0x000fe200078e00ff */
[----:B------:R-:W-:Y:S02]  /*1130*/  MOV R3, 0x400 ;  /* 0x0000040000037802 */ /* 0x000fe40000000f00 */
[----:B------:R-:W-:Y:S02]  /*1140*/  ISETP.GT.U32.AND P0, PT, R2, 0x1, PT ;  /* 0x000000010200780c */ /* 0x000fe40003f04070 */
[----:B------:R-:W-:-:S05]  /*1150*/  SHF.R.U32.HI R5, RZ, 0x2, R5 ;  /* 0x00000002ff057819 */ /* 0x000fca0000011605 */
[----:B------:R-:W-:Y:S01]  /*1160*/  IMAD R6, R5, -0x12, R6 ;  /* 0xffffffee05067824 */ /* 0x000fe200078e0206 */
[----:B0-----:R-:W-:-:S05]  /*1170*/  LEA R3, R10, R3, 0x18 ;  /* 0x000000030a037211 */ /* 0x001fca00078ec0ff */
[----:B------:R-:W-:-:S04]  /*1180*/  IMAD R6, R6, 0x8, R3 ;  /* 0x0000000806067824 */ /* 0x000fc800078e0203 */
[----:B------:R-:W-:-:S05]  /*1190*/  VIADD R6, R6, 0x36090 ;  /* 0x0003609006067836 */ /* 0x000fca0000000000 */
[----:B------:R-:W-:-:S04]  /*11a0*/  PRMT R6, RZ, 0x654, R6 ;  /* 0x00000654ff067816 */ /* 0x000fc80000000006 */
[----:B------:R1:W-:Y:S01]  /*11b0*/  SYNCS.ARRIVE.TRANS64.RED.A1T0 RZ, [R6+URZ], RZ ;  /* 0x000000ff06ff79a7 */ /* 0x0003e2000810043f */
[----:B------:R-:W-:Y:S05]  /*11c0*/  @P0 BRA `(.L_x_20) ;  /* 0x0000000000040947 */ /* 0x000fea0003800000 */
[----:B------:R-:W-:Y:S01]  /*11d0*/  BPT.TRAP 0x1 ;  /* 0x000000040000795c */ /* 0x000fe20000300000 */
.L_x_20:
[----:B------:R-:W2:Y:S01]  /*11e0*/  S2R R3, SR_TID.X ;  /* 0x0000000000037919 */ /* 0x000ea20000002100 */
[----:B------:R-:W-:Y:S01]  /*11f0*/  ULDC.64 UR4, c[0x0][0x280] ;  /* 0x0000a00000047ab9 */ /* 0x000fe20000000a00 */
[----:B----4-:R-:W4:Y:S01]  /*1200*/  S2R R9, SR_CTAID.Y ;  /* 0x0000000000097919 */ /* 0x010f220000002600 */
[----:B------:R-:W1:Y:S01]  /*1210*/  S2R R7, SR_CTAID.X ;  /* 0x0000000000077919 */ /* 0x000e620000002500 */
[----:B--2---:R-:W-:-:S04]  /*1220*/  SHF.R.S32.HI R2, RZ, 0x1f, R3 ;  /* 0x0000001fff027819 */ /* 0x004fc80000011403 */
[----:B------:R-:W-:Y:S01]  /*1230*/  LEA.HI R2, R2, R3, RZ, 0x7 ;  /* 0x0000000302027211 */ /* 0x000fe200078f38ff */
[----:B----4-:R-:W-:-:S03]  /*1240*/  IMAD.SHL.U32 R9, R9, 0x80, RZ ;  /* 0x0000008009097824 */ /* 0x010fc600078e00ff */
[----:B------:R-:W-:Y:S01]  /*1250*/  LOP3.LUT R2, R2, 0xffffff80, RZ, 0xc0, !PT ;  /* 0xffffff8002027812 */ /* 0x000fe200078ec0ff */
[----:B-1----:R-:W-:Y:S01]  /*1260*/  IMAD.SHL.U32 R6, R7, 0x40, RZ ;  /* 0x0000004007067824 */ /* 0x002fe200078e00ff */
[----:B------:R-:W-:-:S03]  /*1270*/  ISETP.GE.AND P0, PT, R9, UR5, PT ;  /* 0x0000000509007c0c */ /* 0x000fc6000bf06270 */
[----:B------:R-:W-:Y:S01]  /*1280*/  IMAD.IADD R2, R3, 0x1, -R2 ;  /* 0x0000000103027824 */ /* 0x000fe200078e0a02 */
[----:B------:R-:W-:-:S04]  /*1290*/  ISETP.GE.OR P0, PT, R6, UR4, P0 ;  /* 0x0000000406007c0c */ /* 0x000fc80008706670 */
[----:B------:R-:W-:-:S04]  /*12a0*/  SHF.R.S32.HI R3, RZ, 0x1f, R2 ;  /* 0x0000001fff037819 */ /* 0x000fc80000011402 */
[----:B------:R-:W-:-:S04]  /*12b0*/  LEA.HI R4, R3, R2, RZ, 0x2 ;  /* 0x0000000203047211 */ /* 0x000fc800078f10ff */
[--C-:B------:R-:W-:Y:S02]  /*12c0*/  SHF.R.S32.HI R12, RZ, 0x2, R4.reuse ;  /* 0x00000002ff0c7819 */ /* 0x100fe40000011404 */
[----:B0-----:R-:W-:-:S04]  /*12d0*/  SHF.R.S32.HI R5, RZ, 0x1f, R4 ;  /* 0x0000001fff057819 */ /* 0x001fc80000011404 */
[----:B------:R-:W-:Y:S01]  /*12e0*/  LEA.HI R5, R5, R12, RZ, 0x3 ;  /* 0x0000000c05057211 */ /* 0x000fe200078f18ff */
[----:B------:R-:W-:Y:S06]  /*12f0*/  @P0 EXIT ;  /* 0x000000000000094d */ /* 0x000fec0003800000 */
[----:B------:R-:W-:Y:S01]  /*1300*/  LOP3.LUT R13, R5, 0xfffffff8, RZ, 0xc0, !PT ;  /* 0xfffffff8050d7812 */ /* 0x000fe200078ec0ff */
[----:B------:R-:W0:Y:S01]  /*1310*/  LDC.64 R10, c[0x0][0x658] ;  /* 0x00019600ff0a7b82 */ /* 0x000e220000000a00 */
[----:B------:R-:W-:Y:S01]  /*1320*/  LOP3.LUT R5, R4, 0x7ffffffc, RZ, 0xc0, !PT ;  /* 0x7ffffffc04057812 */ /* 0x000fe200078ec0ff */
[----:B------:R-:W-:Y:S02]  /*1330*/  ULDC.64 UR6, c[0x0][0x650] ;  /* 0x0001940000067ab9 */ /* 0x000fe40000000a00 */
[----:B------:R-:W-:Y:S02]  /*1340*/  IMAD.IADD R12, R12, 0x1, -R13 ;  /* 0x000000010c0c7824 */ /* 0x000fe400078e0a0d */
[----:B------:R-:W-:Y:S01]  /*1350*/  IMAD.IADD R5, R2, 0x1, -R5 ;  /* 0x0000000102057824 */ /* 0x000fe200078e0a05 */
[----:B------:R-:W-:Y:S02]  /*1360*/  LEA.HI R2, R3, R2, RZ, 0x5 ;  /* 0x0000000203027211 */ /* 0x000fe400078f28ff */
[----:B------:R-:W-:Y:S01]  /*1370*/  SHF.R.S32.HI R13, RZ, 0x1f, R12 ;  /* 0x0000001fff0d7819 */ /* 0x000fe2000001140c */
[----:B------:R-:W-:-:S02]  /*1380*/  IMAD.SHL.U32 R14, R5, 0x2, RZ ;  /* 0x00000002050e7824 */ /* 0x000fc400078e00ff */
[----:B------:R-:W-:Y:S01]  /*1390*/  IMAD.WIDE R4, R7, 0x40, R12 ;  /* 0x0000004007047825 */ /* 0x000fe200078e020c */
[----:B------:R-:W-:Y:S02]  /*13a0*/  SHF.R.S32.HI R7, RZ, 0x5, R2 ;  /* 0x00000005ff077819 */ /* 0x000fe40000011402 */
[----:B------:R-:W-:Y:S02]  /*13b0*/  SHF.R.S32.HI R16, RZ, 0x1f, R14 ;  /* 0x0000001fff107819 */ /* 0x000fe4000001140e */
[----:B------:R-:W-:Y:S01]  /*13c0*/  IADD3 R2, P0, R9, R14, RZ ;  /* 0x0000000e09027210 */ /* 0x000fe20007f1e0ff */
[----:B------:R-:W-:-:S03]  /*13d0*/  IMAD.WIDE R4, R7, 0x10, R4 ;  /* 0x0000001007047825 */ /* 0x000fc600078e0204 */
[----:B------:R-:W-:Y:S01]  /*13e0*/  LEA.HI.X.SX32 R3, R9, R16, 0x1, P0 ;  /* 0x0000001009037211 */ /* 0x000fe200000f0eff */
[-C--:B0-----:R-:W-:Y:S01]  /*13f0*/  IMAD R13, R5, R10.reuse, RZ ;  /* 0x0000000a050d7224 */ /* 0x081fe200078e02ff */
[----:B------:R-:W-:Y:S01]  /*1400*/  IADD3 R9, -R14, UR5, -R9 ;  /* 0x000000050e097c10 */ /* 0x000fe2000fffe909 */
[----:B------:R-:W-:-:S04]  /*1410*/  IMAD.WIDE.U32 R16, R4, R10, R2 ;  /* 0x0000000a04107225 */ /* 0x000fc800078e0002 */
[----:B------:R-:W-:Y:S01]  /*1420*/  IMAD R13, R4, R11, R13 ;  /* 0x0000000b040d7224 */ /* 0x000fe200078e020d */
[----:B------:R-:W-:-:S03]  /*1430*/  LEA R15, P0, R10, R16, 0x3 ;  /* 0x000000100a0f7211 */ /* 0x000fc600078018ff */
[----:B------:R-:W-:Y:S02]  /*1440*/  IMAD.IADD R17, R17, 0x1, R13 ;  /* 0x0000000111117824 */ /* 0x000fe400078e020d */
[----:B------:R-:W-:Y:S01]  /*1450*/  IMAD R13, R7, -0x10, -R6 ;  /* 0xfffffff0070d7824 */ /* 0x000fe200078e0a06 */
[----:B------:R-:W-:Y:S02]  /*1460*/  IADD3 R6, P1, R16, UR6, RZ ;  /* 0x0000000610067c10 */ /* 0x000fe4000ff3e0ff */
[----:B------:R-:W-:Y:S02]  /*1470*/  LEA.HI.X R11, R10, R17, R11, 0x3, P0 ;  /* 0x000000110a0b7211 */ /* 0x000fe400000f1c0b */
[----:B---3-5:R-:W-:Y:S02]  /*1480*/  FSETP.NEU.AND P0, PT, R8, RZ, PT ;  /* 0x000000ff0800720b */ /* 0x028fe40003f0d000 */
[----:B------:R-:W-:Y:S02]  /*1490*/  IADD3 R10, P2, R15, UR6, RZ ;  /* 0x000000060f0a7c10 */ /* 0x000fe4000ff5e0ff */
[----:B------:R-:W-:-:S02]  /*14a0*/  IADD3.X R7, R17, UR7, RZ, P1, !PT ;  /* 0x0000000711077c10 */ /* 0x000fc40008ffe4ff */
[----:B------:R-:W-:Y:S02]  /*14b0*/  IADD3.X R11, R11, UR7, RZ, P2, !PT ;  /* 0x000000070b0b7c10 */ /* 0x000fe400097fe4ff */
[----:B------:R-:W-:-:S05]  /*14c0*/  IADD3 R14, R13, UR4, -R12 ;  /* 0x000000040d0e7c10 */ /* 0x000fca000fffe80c */
[----:B------:R-:W-:Y:S05]  /*14d0*/  @!P0 BRA `(.L_x_22) ;  /* 0x0000003400288947 */ /* 0x000fea0003800000 */
[----:B------:R-:W-:Y:S01]  /*14e0*/  ISETP.GE.AND P1, PT, R14, 0x1, PT ;  /* 0x000000010e00780c */ /* 0x000fe20003f26270 */
[----:B------:R-:W-:Y:S01]  /*14f0*/  ULDC.64 UR4, c[0x0][0x630] ;  /* 0x00018c0000047ab9 */ /* 0x000fe20000000a00 */
[----:B------:R-:W-:Y:S01]  /*1500*/  ULDC.64 UR6, c[0x0][0x628] ;  /* 0x00018a0000067ab9 */ /* 0x000fe20000000a00 */
[----:B------:R-:W-:Y:S01]  /*1510*/  IMAD R15, R5, UR4, RZ ;  /* 0x00000004050f7c24 */ /* 0x000fe2000f8e02ff */
[----:B------:R-:W-:Y:S01]  /*1520*/  ISETP.LT.OR P0, PT, R9, 0x1, !P1 ;  /* 0x000000010900780c */ /* 0x000fe20004f01670 */
[C---:B------:R-:W-:Y:S01]  /*1530*/  IMAD.WIDE.U32 R12, R4.reuse, UR4, R2 ;  /* 0x00000004040c7c25 */ /* 0x040fe2000f8e0002 */
[----:B------:R-:W-:Y:S03]  /*1540*/  BSSY B0, `(.L_x_23) ;  /* 0x0000007000007945 */ /* 0x000fe60003800000 */
[----:B------:R-:W-:Y:S01]  /*1550*/  IMAD R15, R4, UR5, R15 ;  /* 0x00000005040f7c24 */ /* 0x000fe2000f8e020f */
[----:B------:R-:W-:-:S04]  /*1560*/  IADD3 R12, P2, R12, UR6, RZ ;  /* 0x000000060c0c7c10 */ /* 0x000fc8000ff5e0ff */
[--C-:B------:R-:W-:Y:S02]  /*1570*/  IADD3.X R13, R13, UR7, R15.reuse, P2, !PT ;  /* 0x000000070d0d7c10 */ /* 0x100fe400097fe40f */
[----:B------:R-:W-:Y:S01]  /*1580*/  PRMT R15, RZ, 0x7610, R15 ;  /* 0x00007610ff0f7816 */ /* 0x000fe2000000000f */
[----:B------:R-:W-:Y:S06]  /*1590*/  @P0 BRA `(.L_x_24) ;  /* 0x0000000000040947 */ /* 0x000fec0003800000 */
[----:B------:R0:W5:Y:S02]  /*15a0*/  LDG.E.U8 R15, desc[UR12][R12.64] ;  /* 0x0000000c0c0f7981 */ /* 0x000164000c1e1100 */
.L_x_24:
[----:B------:R-:W-:Y:S05]  /*15b0*/  BSYNC B0 ;  /* 0x0000000000007941 */ /* 0x000fea0003800000 */
.L_x_23:
[----:B-----5:R-:W-:Y:S01]  /*15c0*/  LOP3.LUT R15, R15, 0xff, RZ, 0xc0, !PT ;  /* 0x000000ff0f0f7812 */ /* 0x020fe200078ec0ff */
[----:B------:R-:W-:Y:S01]  /*15d0*/  BSSY B0, `(.L_x_25) ;  /* 0x000000b000007945 */ /* 0x000fe20003800000 */
[----:B------:R-:W-:Y:S02]  /*15e0*/  ISETP.LT.OR P2, PT, R9, 0x2, !P1 ;  /* 0x000000020900780c */ /* 0x000fe40004f41670 */
[----:B------:R-:W-:-:S05]  /*15f0*/  F2FP.F16.E4M3.UNPACK_B R15, R15 ;  /* 0x0000000fff0f723e */ /* 0x000fca00020006ff */
[----:B------:R-:W-:-:S05]  /*1600*/  HADD2.F32 R15, -RZ, R15.H0_H0 ;  /* 0x2000000fff0f7230 */ /* 0x000fca0000004100 */
[----:B------:R-:W-:-:S04]  /*1610*/  FMUL R15, R15, R8 ;  /* 0x000000080f0f7220 */ /* 0x000fc80000400000 */
[----:B------:R-:W-:-:S05]  /*1620*/  FFMA R15, R24, R0, R15 ;  /* 0x00000000180f7223 */ /* 0x000fca000000000f */
[----:B------:R-:W-:Y:S02]  /*1630*/  F2FP.SATFINITE.E4M3.F32.PACK_AB_MERGE_C R17, RZ, R15, RZ ;  /* 0x0000000fff11723e */ /* 0x000fe400048070ff */
[----:B------:R-:W-:-:S03]  /*1640*/  PRMT R15, RZ, 0x7610, R15 ;  /* 0x00007610ff0f7816 */ /* 0x000fc6000000000f */
[----:B------:R1:W-:Y:S01]  /*1650*/  @!P0 STG.E.U8 desc[UR12][R6.64], R17 ;  /* 0x0000001106008986 */ /* 0x0003e2000c10110c */
[----:B------:R-:W-:Y:S05]  /*1660*/  @P2 BRA `(.L_x_26) ;  /* 0x0000000000042947 */ /* 0x000fea0003800000 */
[----:B------:R2:W5:Y:S02]  /*1670*/  LDG.E.U8 R15, desc[UR12][R12.64+0x1] ;  /* 0x0000010c0c0f7981 */ /* 0x000564000c1e1100 */
.L_x_26:
[----:B------:R-:W-:Y:S05]  /*1680*/  BSYNC B0 ;  /* 0x0000000000007941 */ /* 0x000fea0003800000 */
.L_x_25:
[----:B-----5:R-:W-:Y:S01]  /*1690*/  LOP3.LUT R15, R15, 0xff, RZ, 0xc0, !PT ;  /* 0x000000ff0f0f7812 */ /* 0x020fe200078ec0ff */
[----:B------:R-:W-:Y:S01]  /*16a0*/  BSSY B0, `(.L_x_27) ;  /* 0x0000013000007945 */ /* 0x000fe20003800000 */
[----:B-1----:R-:W-:Y:S02]  /*16b0*/  IADD3 R17, P0, R4, 0x8, RZ ;  /* 0x0000000804117810 */ /* 0x002fe40007f1e0ff */
[----:B------:R-:W-:-:S03]  /*16c0*/  F2FP.F16.E4M3.UNPACK_B R15, R15 ;  /* 0x0000000fff0f723e */ /* 0x000fc600020006ff */
[----:B------:R-:W-:Y:S01]  /*16d0*/  IMAD.X R5, RZ, RZ, R5, P0 ;  /* 0x000000ffff057224 */ /* 0x000fe200000e0605 */
[----:B------:R-:W-:Y:S01]  /*16e0*/  ISETP.GE.AND P0, PT, R14, 0x9, PT ;  /* 0x000000090e00780c */ /* 0x000fe20003f06270 */
[----:B------:R-:W-:Y:S02]  /*16f0*/  HADD2.F32 R15, -RZ, R15.H0_H0 ;  /* 0x2000000fff0f7230 */ /* 0x000fe40000004100 */
[----:B------:R-:W-:Y:S01]  /*1700*/  IMAD R16, R5, UR4, RZ ;  /* 0x0000000405107c24 */ /* 0x000fe2000f8e02ff */
[----:B------:R-:W-:Y:S01]  /*1710*/  ISETP.LT.OR P3, PT, R9, 0x1, !P0 ;  /* 0x000000010900780c */ /* 0x000fe20004761670 */
[----:B------:R-:W-:-:S04]  /*1720*/  IMAD.WIDE.U32 R2, R17, UR4, R2 ;  /* 0x0000000411027c25 */ /* 0x000fc8000f8e0002 */
[----:B------:R-:W-:Y:S01]  /*1730*/  FMUL R4, R15, R8 ;  /* 0x000000080f047220 */ /* 0x000fe20000400000 */
[----:B------:R-:W-:-:S03]  /*1740*/  IMAD R17, R17, UR5, R16 ;  /* 0x0000000511117c24 */ /* 0x000fc6000f8e0210 */
[----:B------:R-:W-:Y:S01]  /*1750*/  FFMA R4, R25, R0, R4 ;  /* 0x0000000019047223 */ /* 0x000fe20000000004 */
[----:B------:R-:W-:-:S04]  /*1760*/  IADD3 R2, P4, R2, UR6, RZ ;  /* 0x0000000602027c10 */ /* 0x000fc8000ff9e0ff */
[----:B------:R-:W-:Y:S02]  /*1770*/  F2FP.SATFINITE.E4M3.F32.PACK_AB_MERGE_C R5, RZ, R4, RZ ;  /* 0x00000004ff05723e */ /* 0x000fe400048070ff */
[----:B------:R-:W-:Y:S02]  /*1780*/  IADD3.X R3, R3, UR7, R17, P4, !PT ;  /* 0x0000000703037c10 */ /* 0x000fe4000a7fe411 */
[----:B------:R-:W-:Y:S01]  /*1790*/  PRMT R4, RZ, 0x7610, R4 ;  /* 0x00007610ff047816 */ /* 0x000fe20000000004 */
[----:B------:R1:W-:Y:S01]  /*17a0*/  @!P2 STG.E.U8 desc[UR12][R6.64+0x1], R5 ;  /* 0x000001050600a986 */ /* 0x0003e2000c10110c */
[----:B------:R-:W-:Y:S05]  /*17b0*/  @P3 BRA `(.L_x_28) ;  /* 0x0000000000043947 */ /* 0x000fea0003800000 */
[----:B------:R3:W5:Y:S02]  /*17c0*/  LDG.E.U8 R4, desc[UR12][R2.64] ;  /* 0x0000000c02047981 */ /* 0x000764000c1e1100 */
.L_x_28:
[----:B------:R-:W-:Y:S05]  /*17d0*/  BSYNC B0 ;  /* 0x0000000000007941 */ /* 0x000fea0003800000 */
.L_x_27:
[----:B-----5:R-:W-:Y:S01]  /*17e0*/  LOP3.LUT R4, R4, 0xff, RZ, 0xc0, !PT ;  /* 0x000000ff04047812 */ /* 0x020fe200078ec0ff */
[----:B------:R-:W-:Y:S01]  /*17f0*/  BSSY B0, `(.L_x_29) ;  /* 0x000000b000007945 */ /* 0x000fe20003800000 */
[----:B------:R-:W-:Y:S02]  /*1800*/  ISETP.LT.OR P2, PT, R9, 0x2, !P0 ;  /* 0x000000020900780c */ /* 0x000fe40004741670 */
[----:B------:R-:W-:-:S05]  /*1810*/  F2FP.F16.E4M3.UNPACK_B R4, R4 ;  /* 0x00000004ff04723e */ /* 0x000fca00020006ff */
[----:B-1----:R-:W-:Y:S01]  /*1820*/  HADD2.F32 R5, -RZ, R4.H0_H0 ;  /* 0x20000004ff057230 */ /* 0x002fe20000004100 */
[----:B------:R-:W-:-:S04]  /*1830*/  PRMT R4, RZ, 0x7610, R4 ;  /* 0x00007610ff047816 */ /* 0x000fc80000000004 */
[----:B------:R-:W-:-:S04]  /*1840*/  FMUL R5, R5, R8 ;  /* 0x0000000805057220 */ /* 0x000fc80000400000 */
[----:B------:R-:W-:-:S05]  /*1850*/  FFMA R5, R26, R0, R5 ;  /* 0x000000001a057223 */ /* 0x000fca0000000005 */
[----:B------:R-:W-:-:S05]  /*1860*/  F2FP.SATFINITE.E4M3.F32.PACK_AB_MERGE_C R5, RZ, R5, RZ ;  /* 0x00000005ff05723e */ /* 0x000fca00048070ff */
[----:B------:R1:W-:Y:S01]  /*1870*/  @!P3 STG.E.U8 desc[UR12][R10.64], R5 ;  /* 0x000000050a00b986 */ /* 0x0003e2000c10110c */
[----:B------:R-:W-:Y:S05]  /*1880*/  @P2 BRA `(.L_x_30) ;  /* 0x0000000000042947 */ /* 0x000fea0003800000 */
[----:B------:R4:W5:Y:S02]  /*1890*/  LDG.E.U8 R4, desc[UR12][R2.64+0x1] ;  /* 0x0000010c02047981 */ /* 0x000964000c1e1100 */
.L_x_30:
[----:B------:R-:W-:Y:S05]  /*18a0*/  BSYNC B0 ;  /* 0x0000000000007941 */ /* 0x000fea0003800000 */
.L_x_29:
[----:B-----5:R-:W-:Y:S01]  /*18b0*/  LOP3.LUT R4, R4, 0xff, RZ, 0xc0, !PT ;  /* 0x000000ff04047812 */ /* 0x020fe200078ec0ff */
[----:B------:R-:W-:Y:S01]  /*18c0*/  BSSY B0, `(.L_x_31) ;  /* 0x000000b000007945 */ /* 0x000fe20003800000 */
[----:B------:R-:W-:Y:S02]  /*18d0*/  ISETP.LT.OR P3, PT, R9, 0x9, !P1 ;  /* 0x000000090900780c */ /* 0x000fe40004f61670 */
[----:B------:R-:W-:-:S05]  /*18e0*/  F2FP.F16.E4M3.UNPACK_B R4, R4 ;  /* 0x00000004ff04723e */ /* 0x000fca00020006ff */
[----:B-1----:R-:W-:-:S05]  /*18f0*/  HADD2.F32 R5, -RZ, R4.H0_H0 ;  /* 0x20000004ff057230 */ /* 0x002fca0000004100 */
[----:B------:R-:W-:-:S04]  /*1900*/  FMUL R4, R5, R8 ;  /* 0x0000000805047220 */ /* 0x000fc80000400000 */
[----:B------:R-:W-:-:S05]  /*1910*/  FFMA R4, R27, R0, R4 ;  /* 0x000000001b047223 */ /* 0x000fca0000000004 */
[----:B------:R-:W-:Y:S02]  /*1920*/  F2FP.SATFINITE.E4M3.F32.PACK_AB_MERGE_C R5, RZ, R4, RZ ;  /* 0x00000004ff05723e */ /* 0x000fe400048070ff */
[----:B------:R-:W-:-:S03]  /*1930*/  PRMT R4, RZ, 0x7610, R4 ;  /* 0x00007610ff047816 */ /* 0x000fc60000000004 */
[----:B------:R1:W-:Y:S01]  /*1940*/  @!P2 STG.E.U8 desc[UR12][R10.64+0x1], R5 ;  /* 0x000001050a00a986 */ /* 0x0003e2000c10110c */
[----:B------:R-:W-:Y:S05]  /*1950*/  @P3 BRA `(.L_x_32) ;  /* 0x0000000000043947 */ /* 0x000fea0003800000 */
[----:B------:R0:W5:Y:S02]  /*1960*/  LDG.E.U8 R4, desc[UR12][R12.64+0x8] ;  /* 0x0000080c0c047981 */ /* 0x000164000c1e1100 */
.L_x_32:
[----:B------:R-:W-:Y:S05]  /*1970*/  BSYNC B0 ;  /* 0x0000000000007941 */ /* 0x000fea0003800000 */
.L_x_31:
        /* <DEDUP_REMOVED lines=12> */
.L_x_34:
[----:B------:R-:W-:Y:S05]  /*1a40*/  BSYNC B0 ;  /* 0x0000000000007941 */ /* 0x000fea0003800000 */
.L_x_33:
        /* <DEDUP_REMOVED lines=12> */
.L_x_36:
[----:B------:R-:W-:Y:S05]  /*1b10*/  BSYNC B0 ;  /* 0x0000000000007941 */ /* 0x000fea0003800000 */
.L_x_35:
        /* <DEDUP_REMOVED lines=12> */
.L_x_38:
[----:B------:R-:W-:Y:S05]  /*1be0*/  BSYNC B0 ;  /* 0x0000000000007941 */ /* 0x000fea0003800000 */
.L_x_37:
        /* <DEDUP_REMOVED lines=12> */
.L_x_40:
[----:B------:R-:W-:Y:S05]  /*1cb0*/  BSYNC B0 ;  /* 0x0000000000007941 */ /* 0x000fea0003800000 */
.L_x_39:
        /* <DEDUP_REMOVED lines=12> */
.L_x_42:
[----:B------:R-:W-:Y:S05]  /*1d80*/  BSYNC B0 ;  /* 0x0000000000007941 */ /* 0x000fea0003800000 */
.L_x_41:
        /* <DEDUP_REMOVED lines=12> */
.L_x_44:
[----:B------:R-:W-:Y:S05]  /*1e50*/  BSYNC B0 ;  /* 0x0000000000007941 */ /* 0x000fea0003800000 */
.L_x_43:
        /* <DEDUP_REMOVED lines=12> */
.L_x_46:
[----:B------:R-:W-:Y:S05]  /*1f20*/  BSYNC B0 ;  /* 0x0000000000007941 */ /* 0x000fea0003800000 */
.L_x_45:
        /* <DEDUP_REMOVED lines=12> */
.L_x_48:
[----:B------:R-:W-:Y:S05]  /*1ff0*/  BSYNC B0 ;  /* 0x0000000000007941 */ /* 0x000fea0003800000 */
.L_x_47:
        /* <DEDUP_REMOVED lines=12> */
.L_x_50:
[----:B------:R-:W-:Y:S05]  /*20c0*/  BSYNC B0 ;  /* 0x0000000000007941 */ /* 0x000fea0003800000 */
.L_x_49:
        /* <DEDUP_REMOVED lines=12> */
.L_x_52:
[----:B------:R-:W-:Y:S05]  /*2190*/  BSYNC B0 ;  /* 0x0000000000007941 */ /* 0x000fea0003800000 */
.L_x_51:
        /* <DEDUP_REMOVED lines=12> */
.L_x_54:
[----:B------:R-:W-:Y:S05]  /*2260*/  BSYNC B0 ;  /* 0x0000000000007941 */ /* 0x000fea0003800000 */
.L_x_53:
        /* <DEDUP_REMOVED lines=12> */
.L_x_56:
[----:B------:R-:W-:Y:S05]  /*2330*/  BSYNC B0 ;  /* 0x0000000000007941 */ /* 0x000fea0003800000 */
.L_x_55:
        /* <DEDUP_REMOVED lines=12> */
.L_x_58:
[----:B------:R-:W-:Y:S05]  /*2400*/  BSYNC B0 ;  /* 0x0000000000007941 */ /* 0x000fea0003800000 */
.L_x_57:
        /* <DEDUP_REMOVED lines=12> */
.L_x_60:
[----:B------:R-:W-:Y:S05]  /*24d0*/  BSYNC B0 ;  /* 0x0000000000007941 */ /* 0x000fea0003800000 */
.L_x_59:
        /* <DEDUP_REMOVED lines=12> */
.L_x_62:
[----:B------:R-:W-:Y:S05]  /*25a0*/  BSYNC B0 ;  /* 0x0000000000007941 */ /* 0x000fea0003800000 */
.L_x_61:
        /* <DEDUP_REMOVED lines=12> */
.L_x_64:
[----:B------:R-:W-:Y:S05]  /*2670*/  BSYNC B0 ;  /* 0x0000000000007941 */ /* 0x000fea0003800000 */
.L_x_63:
        /* <DEDUP_REMOVED lines=12> */
.L_x_66:
[----:B------:R-:W-:Y:S05]  /*2740*/  BSYNC B0 ;  /* 0x0000000000007941 */ /* 0x000fea0003800000 */
.L_x_65:
        /* <DEDUP_REMOVED lines=12> */
.L_x_68:
[----:B------:R-:W-:Y:S05]  /*2810*/  BSYNC B0 ;  /* 0x0000000000007941 */ /* 0x000fea0003800000 */
.L_x_67:
        /* <DEDUP_REMOVED lines=12> */
.L_x_70:
[----:B------:R-:W-:Y:S05]  /*28e0*/  BSYNC B0 ;  /* 0x0000000000007941 */ /* 0x000fea0003800000 */
.L_x_69:
        /* <DEDUP_REMOVED lines=12> */
.L_x_72:
[----:B------:R-:W-:Y:S05]  /*29b0*/  BSYNC B0 ;  /* 0x0000000000007941 */ /* 0x000fea0003800000 */
.L_x_71:
        /* <DEDUP_REMOVED lines=12> */
.L_x_74:
[----:B------:R-:W-:Y:S05]  /*2a80*/  BSYNC B0 ;  /* 0x0000000000007941 */ /* 0x000fea0003800000 */
.L_x_73:
        /* <DEDUP_REMOVED lines=12> */
.L_x_76:
[----:B------:R-:W-:Y:S05]  /*2b50*/  BSYNC B0 ;  /* 0x0000000000007941 */ /* 0x000fea0003800000 */
.L_x_75:
        /* <DEDUP_REMOVED lines=12> */
.L_x_78:
[----:B------:R-:W-:Y:S05]  /*2c20*/  BSYNC B0 ;  /* 0x0000000000007941 */ /* 0x000fea0003800000 */
.L_x_77:
        /* <DEDUP_REMOVED lines=12> */
.L_x_80:
[----:B------:R-:W-:Y:S05]  /*2cf0*/  BSYNC B0 ;  /* 0x0000000000007941 */ /* 0x000fea0003800000 */
.L_x_79:
        /* <DEDUP_REMOVED lines=12> */
.L_x_82:
[----:B------:R-:W-:Y:S05]  /*2dc0*/  BSYNC B0 ;  /* 0x0000000000007941 */ /* 0x000fea0003800000 */
.L_x_81:
        /* <DEDUP_REMOVED lines=12> */
.L_x_84:
[----:B------:R-:W-:Y:S05]  /*2e90*/  BSYNC B0 ;  /* 0x0000000000007941 */ /* 0x000fea0003800000 */
.L_x_83:
        /* <DEDUP_REMOVED lines=12> */
.L_x_86:
[----:B------:R-:W-:Y:S05]  /*2f60*/  BSYNC B0 ;  /* 0x0000000000007941 */ /* 0x000fea0003800000 */
.L_x_85:
        /* <DEDUP_REMOVED lines=12> */
.L_x_88:
[----:B------:R-:W-:Y:S05]  /*3030*/  BSYNC B0 ;  /* 0x0000000000007941 */ /* 0x000fea0003800000 */
.L_x_87:
        /* <DEDUP_REMOVED lines=12> */
.L_x_90:
[----:B------:R-:W-:Y:S05]  /*3100*/  BSYNC B0 ;  /* 0x0000000000007941 */ /* 0x000fea0003800000 */
.L_x_89:
        /* <DEDUP_REMOVED lines=12> */
.L_x_92:
[----:B------:R-:W-:Y:S05]  /*31d0*/  BSYNC B0 ;  /* 0x0000000000007941 */ /* 0x000fea0003800000 */
.L_x_91:
        /* <DEDUP_REMOVED lines=12> */
.L_x_94:
[----:B------:R-:W-:Y:S05]  /*32a0*/  BSYNC B0 ;  /* 0x0000000000007941 */ /* 0x000fea0003800000 */
.L_x_93:
        /* <DEDUP_REMOVED lines=12> */
.L_x_96:
[----:B------:R-:W-:Y:S05]  /*3370*/  BSYNC B0 ;  /* 0x0000000000007941 */ /* 0x000fea0003800000 */
.L_x_95:
        /* <DEDUP_REMOVED lines=12> */
.L_x_98:
[----:B------:R-:W-:Y:S05]  /*3440*/  BSYNC B0 ;  /* 0x0000000000007941 */ /* 0x000fea0003800000 */
.L_x_97:
        /* <DEDUP_REMOVED lines=12> */
.L_x_100:
[----:B------:R-:W-:Y:S05]  /*3510*/  BSYNC B0 ;  /* 0x0000000000007941 */ /* 0x000fea0003800000 */
.L_x_99:
        /* <DEDUP_REMOVED lines=12> */
.L_x_102:
[----:B------:R-:W-:Y:S05]  /*35e0*/  BSYNC B0 ;  /* 0x0000000000007941 */ /* 0x000fea0003800000 */
.L_x_101:
        /* <DEDUP_REMOVED lines=12> */
.L_x_104:
[----:B------:R-:W-:Y:S05]  /*36b0*/  BSYNC B0 ;  /* 0x0000000000007941 */ /* 0x000fea0003800000 */
.L_x_103:
        /* <DEDUP_REMOVED lines=12> */
.L_x_106:
[----:B------:R-:W-:Y:S05]  /*3780*/  BSYNC B0 ;  /* 0x0000000000007941 */ /* 0x000fea0003800000 */
.L_x_105:
        /* <DEDUP_REMOVED lines=12> */
.L_x_108:
[----:B------:R-:W-:Y:S05]  /*3850*/  BSYNC B0 ;  /* 0x0000000000007941 */ /* 0x000fea0003800000 */
.L_x_107:
        /* <DEDUP_REMOVED lines=12> */
.L_x_110:
[----:B------:R-:W-:Y:S05]  /*3920*/  BSYNC B0 ;  /* 0x0000000000007941 */ /* 0x000fea0003800000 */
.L_x_109:
        /* <DEDUP_REMOVED lines=12> */
.L_x_112:
[----:B------:R-:W-:Y:S05]  /*39f0*/  BSYNC B0 ;  /* 0x0000000000007941 */ /* 0x000fea0003800000 */
.L_x_111:
        /* <DEDUP_REMOVED lines=12> */
.L_x_114:
[----:B------:R-:W-:Y:S05]  /*3ac0*/  BSYNC B0 ;  /* 0x0000000000007941 */ /* 0x000fea0003800000 */
.L_x_113:
        /* <DEDUP_REMOVED lines=12> */
.L_x_116:
[----:B------:R-:W-:Y:S05]  /*3b90*/  BSYNC B0 ;  /* 0x0000000000007941 */ /* 0x000fea0003800000 */
.L_x_115:
        /* <DEDUP_REMOVED lines=12> */
.L_x_118:
[----:B------:R-:W-:Y:S05]  /*3c60*/  BSYNC B0 ;  /* 0x0000000000007941 */ /* 0x000fea0003800000 */
.L_x_117:
        /* <DEDUP_REMOVED lines=12> */
.L_x_120:
[----:B------:R-:W-:Y:S05]  /*3d30*/  BSYNC B0 ;  /* 0x0000000000007941 */ /* 0x000fea0003800000 */
.L_x_119:
        /* <DEDUP_REMOVED lines=12> */
.L_x_122:
[----:B------:R-:W-:Y:S05]  /*3e00*/  BSYNC B0 ;  /* 0x0000000000007941 */ /* 0x000fea0003800000 */
.L_x_121:
        /* <DEDUP_REMOVED lines=12> */
.L_x_124:
[----:B------:R-:W-:Y:S05]  /*3ed0*/  BSYNC B0 ;  /* 0x0000000000007941 */ /* 0x000fea0003800000 */
.L_x_123:
        /* <DEDUP_REMOVED lines=12> */
.L_x_126:
[----:B------:R-:W-:Y:S05]  /*3fa0*/  BSYNC B0 ;  /* 0x0000000000007941 */ /* 0x000fea0003800000 */
.L_x_125:
        /* <DEDUP_REMOVED lines=12> */
.L_x_128:
[----:B------:R-:W-:Y:S05]  /*4070*/  BSYNC B0 ;  /* 0x0000000000007941 */ /* 0x000fea0003800000 */
.L_x_127:
        /* <DEDUP_REMOVED lines=12> */
.L_x_130:
[----:B------:R-:W-:Y:S05]  /*4140*/  BSYNC B0 ;  /* 0x0000000000007941 */ /* 0x000fea0003800000 */
.L_x_129:
        /* <DEDUP_REMOVED lines=12> */
.L_x_132:
[----:B------:R-:W-:Y:S05]  /*4210*/  BSYNC B0 ;  /* 0x0000000000007941 */ /* 0x000fea0003800000 */
.L_x_131:
        /* <DEDUP_REMOVED lines=12> */
.L_x_134:
[----:B------:R-:W-:Y:S05]  /*42e0*/  BSYNC B0 ;  /* 0x0000000000007941 */ /* 0x000fea0003800000 */
.L_x_133:
        /* <DEDUP_REMOVED lines=12> */
.L_x_136:
[----:B------:R-:W-:Y:S05]  /*43b0*/  BSYNC B0 ;  /* 0x0000000000007941 */ /* 0x000fea0003800000 */
.L_x_135:
[----:B-----5:R-:W-:Y:S01]  /*43c0*/  F2FP.F16.E4M3.UNPACK_B R4, R4 ;  /* 0x00000004ff04723e */ /* 0x020fe200020006ff */
[----:B------:R-:W-:Y:S01]  /*43d0*/  BSSY B0, `(.L_x_137) ;  /* 0x000000a000007945 */ /* 0x000fe20003800000 */
[----:B------:R-:W-:-:S03]  /*43e0*/  ISETP.LT.OR P2, PT, R9, 0x72, !P1 ;  /* 0x000000720900780c */ /* 0x000fc60004f41670 */
        /* <DEDUP_REMOVED lines=8> */
.L_x_138:
[----:B------:R-:W-:Y:S05]  /*4470*/  BSYNC B0 ;  /* 0x0000000000007941 */ /* 0x000fea0003800000 */
.L_x_137:
[----:B-----5:R-:W-:Y:S01]  /*4480*/  F2FP.F16.E4M3.UNPACK_B R4, R4 ;  /* 0x00000004ff04723e */ /* 0x020fe200020006ff */
[----:B------:R-:W-:Y:S01]  /*4490*/  BSSY B0, `(.L_x_139) ;  /* 0x000000a000007945 */ /* 0x000fe20003800000 */
[----:B------:R-:W-:-:S03]  /*44a0*/  ISETP.LT.OR P3, PT, R9, 0x71, !P0 ;  /* 0x000000710900780c */ /* 0x000fc60004761670 */
        /* <DEDUP_REMOVED lines=8> */
.L_x_140:
[----:B------:R-:W-:Y:S05]  /*4530*/  BSYNC B0 ;  /* 0x0000000000007941 */ /* 0x000fea0003800000 */
.L_x_139:
        /* <DEDUP_REMOVED lines=11> */
.L_x_142:
[----:B------:R-:W-:Y:S05]  /*45f0*/  BSYNC B0 ;  /* 0x0000000000007941 */ /* 0x000fea0003800000 */
.L_x_141:
        /* <DEDUP_REMOVED lines=11> */
.L_x_144:
[----:B------:R-:W-:Y:S05]  /*46b0*/  BSYNC B0 ;  /* 0x0000000000007941 */ /* 0x000fea0003800000 */
.L_x_143:
        /* <DEDUP_REMOVED lines=11> */
.L_x_146:
[----:B------:R-:W-:Y:S05]  /*4770*/  BSYNC B0 ;  /* 0x0000000000007941 */ /* 0x000fea0003800000 */
.L_x_145:
        /* <DEDUP_REMOVED lines=11> */
.L_x_148:
[----:B------:R-:W-:Y:S05]  /*4830*/  BSYNC B0 ;  /* 0x0000000000007941 */ /* 0x000fea0003800000 */
.L_x_147:
        /* <DEDUP_REMOVED lines=11> */
.L_x_150:
[----:B------:R-:W-:Y:S05]  /*48f0*/  BSYNC B0 ;  /* 0x0000000000007941 */ /* 0x000fea0003800000 */
.L_x_149:
[----:B-----5:R-:W-:-:S05]  /*4900*/  F2FP.F16.E4M3.UNPACK_B R4, R4 ;  /* 0x00000004ff04723e */ /* 0x020fca00020006ff */
[----:B0--34-:R-:W-:-:S05]  /*4910*/  HADD2.F32 R3, -RZ, R4.H0_H0 ;  /* 0x20000004ff037230 */ /* 0x019fca0000004100 */
[----:B------:R-:W-:-:S04]  /*4920*/  FMUL R8, R3, R8 ;  /* 0x0000000803087220 */ /* 0x000fc80000400000 */
[----:B------:R-:W-:-:S05]  /*4930*/  FFMA R8, R87, R0, R8 ;  /* 0x0000000057087223 */ /* 0x000fca0000000008 */
[----:B------:R-:W-:Y:S01]  /*4940*/  F2FP.SATFINITE.E4M3.F32.PACK_AB_MERGE_C R3, RZ, R8, RZ ;  /* 0x00000008ff03723e */ /* 0x000fe200048070ff */
[----:B------:R-:W-:Y:S06]  /*4950*/  @P0 EXIT ;  /* 0x000000000000094d */ /* 0x000fec0003800000 */
[----:B------:R-:W-:Y:S01]  /*4960*/  STG.E.U8 desc[UR12][R10.64+0x79], R3 ;  /* 0x000079030a007986 */ /* 0x000fe2000c10110c */
[----:B------:R-:W-:Y:S05]  /*4970*/  EXIT ;  /* 0x000000000000794d */ /* 0x000fea0003800000 */
.L_x_22:
[----:B------:R-:W-:Y:S01]  /*4980*/  ISETP.GE.AND P1, PT, R14, 0x1, PT ;  /* 0x000000010e00780c */ /* 0x000fe20003f26270 */
[-C--:B------:R-:W-:Y:S01]  /*4990*/  FMUL R24, R24, R0.reuse ;  /* 0x0000000018187220 */ /* 0x080fe20000400000 */
[----:B------:R-:W-:Y:S01]  /*49a0*/  ISETP.GE.AND P0, PT, R14, 0x9, PT ;  /* 0x000000090e00780c */ /* 0x000fe20003f06270 */
[-C--:B------:R-:W-:Y:S01]  /*49b0*/  FMUL R25, R25, R0.reuse ;  /* 0x0000000019197220 */ /* 0x080fe20000400000 */
[----:B------:R-:W-:Y:S01]  /*49c0*/  ISETP.LT.OR P2, PT, R9, 0x1, !P1 ;  /* 0x000000010900780c */ /* 0x000fe20004f41670 */
[----:B------:R-:W-:Y:S01]  /*49d0*/  FMUL R26, R26, R0 ;  /* 0x000000001a1a7220 */ /* 0x000fe20000400000 */
[----:B------:R-:W-:Y:S01]  /*49e0*/  F2FP.SATFINITE.E4M3.F32.PACK_AB_MERGE_C R3, RZ, R24, RZ ;  /* 0x00000018ff03723e */ /* 0x000fe200048070ff */
[-C--:B------:R-:W-:Y:S01]  /*49f0*/  FMUL R27, R27, R0.reuse ;  /* 0x000000001b1b7220 */ /* 0x080fe20000400000 */
[C---:B------:R-:W-:Y:S01]  /*4a00*/  ISETP.LT.OR P3, PT, R9.reuse, 0x1, !P0 ;  /* 0x000000010900780c */ /* 0x040fe20004761670 */
[-C--:B------:R-:W-:Y:S01]  /*4a10*/  FMUL R28, R28, R0.reuse ;  /* 0x000000001c1c7220 */ /* 0x080fe20000400000 */
[----:B------:R-:W-:Y:S01]  /*4a20*/  ISETP.LT.OR P4, PT, R9, 0x2, !P0 ;  /* 0x000000020900780c */ /* 0x000fe20004781670 */
[-C--:B------:R-:W-:Y:S01]  /*4a30*/  FMUL R29, R29, R0.reuse ;  /* 0x000000001d1d7220 */ /* 0x080fe20000400000 */
[C---:B------:R-:W-:Y:S01]  /*4a40*/  ISETP.LT.OR P5, PT, R9.reuse, 0x9, !P1 ;  /* 0x000000090900780c */ /* 0x040fe20004fa1670 */
[-C--:B------:R-:W-:Y:S01]  /*4a50*/  FMUL R30, R30, R0.reuse ;  /* 0x000000001e1e7220 */ /* 0x080fe20000400000 */
[----:B------:R-:W-:Y:S01]  /*4a60*/  ISETP.LT.OR P6, PT, R9, 0xa, !P1 ;  /* 0x0000000a0900780c */ /* 0x000fe20004fc1670 */
[-C--:B------:R-:W-:Y:S01]  /*4a70*/  FMUL R31, R31, R0.reuse ;  /* 0x000000001f1f7220 */ /* 0x080fe20000400000 */
[----:B------:R-:W-:Y:S01]  /*4a80*/  F2FP.SATFINITE.E4M3.F32.PACK_AB_MERGE_C R25, RZ, R25, RZ ;  /* 0x00000019ff19723e */ /* 0x000fe200048070ff */
[----:B------:R0:W-:Y:S01]  /*4a90*/  @!P2 STG.E.U8 desc[UR12][R6.64], R3 ;  /* 0x000000030600a986 */ /* 0x0001e2000c10110c */
[----:B------:R-:W-:Y:S01]  /*4aa0*/  ISETP.LT.OR P2, PT, R9, 0x2, !P1 ;  /* 0x000000020900780c */ /* 0x000fe20004f41670 */
[-C--:B------:R-:W-:Y:S01]  /*4ab0*/  FMUL R32, R32, R0.reuse ;  /* 0x0000000020207220 */ /* 0x080fe20000400000 */
[----:B------:R-:W-:Y:S01]  /*4ac0*/  F2FP.SATFINITE.E4M3.F32.PACK_AB_MERGE_C R27, RZ, R27, RZ ;  /* 0x0000001bff1b723e */ /* 0x000fe200048070ff */
[----:B------:R-:W-:Y:S01]  /*4ad0*/  FMUL R33, R33, R0 ;  /* 0x0000000021217220 */ /* 0x000fe20000400000 */
[----:B------:R-:W-:Y:S01]  /*4ae0*/  F2FP.SATFINITE.E4M3.F32.PACK_AB_MERGE_C R5, RZ, R28, RZ ;  /* 0x0000001cff05723e */ /* 0x000fe200048070ff */
[-C--:B------:R-:W-:Y:S01]  /*4af0*/  FMUL R34, R34, R0.reuse ;  /* 0x0000000022227220 */ /* 0x080fe20000400000 */
[----:B------:R-:W-:Y:S01]  /*4b00*/  F2FP.SATFINITE.E4M3.F32.PACK_AB_MERGE_C R29, RZ, R29, RZ ;  /* 0x0000001dff1d723e */ /* 0x000fe200048070ff */
[-C--:B------:R-:W-:Y:S01]  /*4b10*/  FMUL R35, R35, R0.reuse ;  /* 0x0000000023237220 */ /* 0x080fe20000400000 */
[----:B------:R-:W-:Y:S01]  /*4b20*/  F2FP.SATFINITE.E4M3.F32.PACK_AB_MERGE_C R31, RZ, R31, RZ ;  /* 0x0000001fff1f723e */ /* 0x000fe200048070ff */
[-C--:B------:R-:W-:Y:S01]  /*4b30*/  FMUL R36, R36, R0.reuse ;  /* 0x0000000024247220 */ /* 0x080fe20000400000 */
[----:B------:R-:W-:Y:S01]  /*4b40*/  F2FP.SATFINITE.E4M3.F32.PACK_AB_MERGE_C R33, RZ, R33, RZ ;  /* 0x00000021ff21723e */ /* 0x000fe200048070ff */
[----:B------:R-:W-:Y:S01]  /*4b50*/  FMUL R37, R37, R0 ;  /* 0x0000000025257220 */ /* 0x000fe20000400000 */
[----:B0-----:R-:W-:Y:S01]  /*4b60*/  F2FP.SATFINITE.E4M3.F32.PACK_AB_MERGE_C R3, RZ, R26, RZ ;  /* 0x0000001aff03723e */ /* 0x001fe200048070ff */
[----:B------:R-:W-:Y:S01]  /*4b70*/  @!P2 STG.E.U8 desc[UR12][R6.64+0x1], R25 ;  /* 0x000001190600a986 */ /* 0x000fe2000c10110c */
[C---:B------:R-:W-:Y:S01]  /*4b80*/  ISETP.LT.OR P2, PT, R9.reuse, 0x11, !P0 ;  /* 0x000000110900780c */ /* 0x040fe20004741670 */
[----:B------:R-:W-:Y:S01]  /*4b90*/  FMUL R38, R38, R0 ;  /* 0x0000000026267220 */ /* 0x000fe20000400000 */
[----:B------:R-:W-:Y:S01]  /*4ba0*/  F2FP.SATFINITE.E4M3.F32.PACK_AB_MERGE_C R13, RZ, R34, RZ ;  /* 0x00000022ff0d723e */ /* 0x000fe200048070ff */
[----:B------:R0:W-:Y:S01]  /*4bb0*/  @!P3 STG.E.U8 desc[UR12][R10.64], R3 ;  /* 0x000000030a00b986 */ /* 0x0001e2000c10110c */
[----:B------:R-:W-:Y:S01]  /*4bc0*/  ISETP.LT.OR P3, PT, R9, 0x9, !P0 ;  /* 0x000000090900780c */ /* 0x000fe20004761670 */
[-C--:B------:R-:W-:Y:S01]  /*4bd0*/  FMUL R39, R39, R0.reuse ;  /* 0x0000000027277220 */ /* 0x080fe20000400000 */
[----:B------:R-:W-:Y:S01]  /*4be0*/  F2FP.SATFINITE.E4M3.F32.PACK_AB_MERGE_C R35, RZ, R35, RZ ;  /* 0x00000023ff23723e */ /* 0x000fe200048070ff */
[----:B------:R-:W-:Y:S01]  /*4bf0*/  @!P4 STG.E.U8 desc[UR12][R10.64+0x1], R27 ;  /* 0x0000011b0a00c986 */ /* 0x000fe2000c10110c */
[C---:B------:R-:W-:Y:S01]  /*4c00*/  ISETP.LT.OR P4, PT, R9.reuse, 0xa, !P0 ;  /* 0x0000000a0900780c */ /* 0x040fe20004781670 */
[-C--:B------:R-:W-:Y:S01]  /*4c10*/  FMUL R40, R40, R0.reuse ;  /* 0x0000000028287220 */ /* 0x080fe20000400000 */
[----:B------:R-:W-:Y:S01]  /*4c20*/  F2FP.SATFINITE.E4M3.F32.PACK_AB_MERGE_C R37, RZ, R37, RZ ;  /* 0x00000025ff25723e */ /* 0x000fe200048070ff */
[----:B------:R1:W-:Y:S01]  /*4c30*/  @!P5 STG.E.U8 desc[UR12][R6.64+0x8], R5 ;  /* 0x000008050600d986 */ /* 0x0003e2000c10110c */
[----:B------:R-:W-:Y:S01]  /*4c40*/  ISETP.LT.OR P5, PT, R9, 0x11, !P1 ;  /* 0x000000110900780c */ /* 0x000fe20004fa1670 */
[-C--:B------:R-:W-:Y:S01]  /*4c50*/  FMUL R41, R41, R0.reuse ;  /* 0x0000000029297220 */ /* 0x080fe20000400000 */
[----:B------:R-:W-:Y:S01]  /*4c60*/  F2FP.SATFINITE.E4M3.F32.PACK_AB_MERGE_C R39, RZ, R39, RZ ;  /* 0x00000027ff27723e */ /* 0x000fe200048070ff */
[----:B------:R-:W-:Y:S01]  /*4c70*/  @!P6 STG.E.U8 desc[UR12][R6.64+0x9], R29 ;  /* 0x0000091d0600e986 */ /* 0x000fe2000c10110c */
[----:B------:R-:W-:Y:S01]  /*4c80*/  ISETP.LT.OR P6, PT, R9, 0x12, !P1 ;  /* 0x000000120900780c */ /* 0x000fe20004fc1670 */
[----:B------:R-:W-:Y:S01]  /*4c90*/  FMUL R42, R42, R0 ;  /* 0x000000002a2a7220 */ /* 0x000fe20000400000 */
[----:B0-----:R-:W-:Y:S01]  /*4ca0*/  F2FP.SATFINITE.E4M3.F32.PACK_AB_MERGE_C R3, RZ, R30, RZ ;  /* 0x0000001eff03723e */ /* 0x001fe200048070ff */
[-C--:B------:R-:W-:Y:S01]  /*4cb0*/  FMUL R43, R43, R0.reuse ;  /* 0x000000002b2b7220 */ /* 0x080fe20000400000 */
[-C--:B------:R-:W-:Y:S01]  /*4cc0*/  FMUL R44, R44, R0.reuse ;  /* 0x000000002c2c7220 */ /* 0x080fe20000400000 */
[----:B------:R-:W-:Y:S01]  /*4cd0*/  @!P4 STG.E.U8 desc[UR12][R10.64+0x9], R31 ;  /* 0x0000091f0a00c986 */ /* 0x000fe2000c10110c */
[----:B------:R-:W-:Y:S01]  /*4ce0*/  ISETP.LT.OR P4, PT, R9, 0x1a, !P1 ;  /* 0x0000001a0900780c */ /* 0x000fe20004f81670 */
[----:B------:R-:W-:Y:S01]  /*4cf0*/  FMUL R45, R45, R0 ;  /* 0x000000002d2d7220 */ /* 0x000fe20000400000 */
[----:B-1----:R-:W-:Y:S01]  /*4d00*/  F2FP.SATFINITE.E4M3.F32.PACK_AB_MERGE_C R5, RZ, R32, RZ ;  /* 0x00000020ff05723e */ /* 0x002fe200048070ff */
[----:B------:R0:W-:Y:S01]  /*4d10*/  @!P3 STG.E.U8 desc[UR12][R10.64+0x8], R3 ;  /* 0x000008030a00b986 */ /* 0x0001e2000c10110c */
        /* <DEDUP_REMOVED lines=9> */
[-C--:B------:R-:W-:Y:S01]  /*4db0*/  FMUL R48, R48, R0.reuse ;  /* 0x0000000030307220 */ /* 0x080fe20000400000 */
[-C--:B------:R-:W-:Y:S01]  /*4dc0*/  FMUL R49, R49, R0.reuse ;  /* 0x0000000031317220 */ /* 0x080fe20000400000 */
[----:B------:R2:W-:Y:S01]  /*4dd0*/  @!P2 STG.E.U8 desc[UR12][R10.64+0x10], R13 ;  /* 0x0000100d0a00a986 */ /* 0x0005e2000c10110c */
[----:B------:R-:W-:Y:S01]  /*4de0*/  ISETP.LT.OR P2, PT, R9, 0x19, !P1 ;  /* 0x000000190900780c */ /* 0x000fe20004f41670 */
[----:B------:R-:W-:Y:S01]  /*4df0*/  FMUL R50, R50, R0 ;  /* 0x0000000032327220 */ /* 0x000fe20000400000 */
[----:B0-----:R-:W-:Y:S01]  /*4e00*/  F2FP.SATFINITE.E4M3.F32.PACK_AB_MERGE_C R3, RZ, R36, RZ ;  /* 0x00000024ff03723e */ /* 0x001fe200048070ff */
[----:B------:R-:W-:Y:S01]  /*4e10*/  @!P3 STG.E.U8 desc[UR12][R10.64+0x11], R35 ;  /* 0x000011230a00b986 */ /* 0x000fe2000c10110c */
[----:B-1----:R-:W-:Y:S01]  /*4e20*/  F2FP.SATFINITE.E4M3.F32.PACK_AB_MERGE_C R5, RZ, R38, RZ ;  /* 0x00000026ff05723e */ /* 0x002fe200048070ff */
[-C--:B------:R-:W-:Y:S01]  /*4e30*/  FMUL R51, R51, R0.reuse ;  /* 0x0000000033337220 */ /* 0x080fe20000400000 */
[C---:B------:R-:W-:Y:S01]  /*4e40*/  ISETP.LT.OR P3, PT, R9.reuse, 0x21, !P1 ;  /* 0x000000210900780c */ /* 0x040fe20004f61670 */
[----:B------:R-:W-:Y:S01]  /*4e50*/  @!P4 STG.E.U8 desc[UR12][R6.64+0x19], R37 ;  /* 0x000019250600c986 */ /* 0x000fe2000c10110c */
[----:B------:R-:W-:Y:S01]  /*4e60*/  ISETP.LT.OR P4, PT, R9, 0x22, !P1 ;  /* 0x000000220900780c */ /* 0x000fe20004f81670 */
[-C--:B------:R-:W-:Y:S01]  /*4e70*/  FMUL R52, R52, R0.reuse ;  /* 0x0000000034347220 */ /* 0x080fe20000400000 */
[----:B------:R-:W-:Y:S01]  /*4e80*/  F2FP.SATFINITE.E4M3.F32.PACK_AB_MERGE_C R45, RZ, R45, RZ ;  /* 0x0000002dff2d723e */ /* 0x000fe200048070ff */
[----:B------:R-:W-:Y:S01]  /*4e90*/  FMUL R53, R53, R0 ;  /* 0x0000000035357220 */ /* 0x000fe20000400000 */
[----:B--2---:R-:W-:Y:S01]  /*4ea0*/  F2FP.SATFINITE.E4M3.F32.PACK_AB_MERGE_C R13, RZ, R44, RZ ;  /* 0x0000002cff0d723e */ /* 0x004fe200048070ff */
        /* <DEDUP_REMOVED lines=11> */
[----:B------:R-:W-:Y:S01]  /*4f60*/  F2FP.SATFINITE.E4M3.F32.PACK_AB_MERGE_C R51, RZ, R51, RZ ;  /* 0x00000033ff33723e */ /* 0x000fe200048070ff */
[----:B------:R-:W-:Y:S01]  /*4f70*/  @!P4 STG.E.U8 desc[UR12][R6.64+0x21], R41 ;  /* 0x000021290600c986 */ /* 0x000fe2000c10110c */
[----:B0-----:R-:W-:Y:S01]  /*4f80*/  F2FP.SATFINITE.E4M3.F32.PACK_AB_MERGE_C R3, RZ, R40, RZ ;  /* 0x00000028ff03723e */ /* 0x001fe200048070ff */
[-C--:B------:R-:W-:Y:S01]  /*4f90*/  FMUL R57, R57, R0.reuse ;  /* 0x0000000039397220 */ /* 0x080fe20000400000 */
[C---:B------:R-:W-:Y:S01]  /*4fa0*/  ISETP.LT.OR P4, PT, R9.reuse, 0x2a, !P0 ;  /* 0x0000002a0900780c */ /* 0x040fe20004781670 */
[----:B------:R-:W-:Y:S01]  /*4fb0*/  FMUL R58, R58, R0 ;  /* 0x000000003a3a7220 */ /* 0x000fe20000400000 */
[----:B-1----:R-:W-:Y:S01]  /*4fc0*/  F2FP.SATFINITE.E4M3.F32.PACK_AB_MERGE_C R5, RZ, R42, RZ ;  /* 0x0000002aff05723e */ /* 0x002fe200048070ff */
[----:B------:R0:W-:Y:S01]  /*4fd0*/  @!P3 STG.E.U8 desc[UR12][R6.64+0x20], R3 ;  /* 0x000020030600b986 */ /* 0x0001e2000c10110c */
[----:B------:R-:W-:Y:S01]  /*4fe0*/  ISETP.LT.OR P3, PT, R9, 0x2a, !P1 ;  /* 0x0000002a0900780c */ /* 0x000fe20004f61670 */
[-C--:B------:R-:W-:Y:S01]  /*4ff0*/  FMUL R59, R59, R0.reuse ;  /* 0x000000003b3b7220 */ /* 0x080fe20000400000 */
[----:B------:R-:W-:Y:S01]  /*5000*/  F2FP.SATFINITE.E4M3.F32.PACK_AB_MERGE_C R53, RZ, R53, RZ ;  /* 0x00000035ff35723e */ /* 0x000fe200048070ff */
[----:B------:R1:W-:Y:S01]  /*5010*/  @!P5 STG.E.U8 desc[UR12][R10.64+0x20], R5 ;  /* 0x000020050a00d986 */ /* 0x0003e2000c10110c */
[C---:B------:R-:W-:Y:S01]  /*5020*/  ISETP.LT.OR P5, PT, R9.reuse, 0x31, !P1 ;  /* 0x000000310900780c */ /* 0x040fe20004fa1670 */
[-C--:B------:R-:W-:Y:S01]  /*5030*/  FMUL R60, R60, R0.reuse ;  /* 0x000000003c3c7220 */ /* 0x080fe20000400000 */
[----:B------:R-:W-:Y:S01]  /*5040*/  F2FP.SATFINITE.E4M3.F32.PACK_AB_MERGE_C R55, RZ, R55, RZ ;  /* 0x00000037ff37723e */ /* 0x000fe200048070ff */
[----:B------:R-:W-:Y:S01]  /*5050*/  @!P6 STG.E.U8 desc[UR12][R10.64+0x21], R43 ;  /* 0x0000212b0a00e986 */ /* 0x000fe2000c10110c */
[----:B------:R-:W-:Y:S01]  /*5060*/  ISETP.LT.OR P6, PT, R9, 0x32, !P1 ;  /* 0x000000320900780c */ /* 0x000fe20004fc1670 */
[-C--:B------:R-:W-:Y:S01]  /*5070*/  FMUL R61, R61, R0.reuse ;  /* 0x000000003d3d7220 */ /* 0x080fe20000400000 */
[----:B------:R-:W-:Y:S01]  /*5080*/  F2FP.SATFINITE.E4M3.F32.PACK_AB_MERGE_C R57, RZ, R57, RZ ;  /* 0x00000039ff39723e */ /* 0x000fe200048070ff */
        /* <DEDUP_REMOVED lines=83> */
[-C--:B------:R-:W-:Y:S01]  /*55c0*/  FMUL R86, R86, R0.reuse ;  /* 0x0000000056567220 */ /* 0x080fe20000400000 */
[----:B------:R-:W-:Y:S01]  /*55d0*/  @!P6 STG.E.U8 desc[UR12][R10.64+0x49], R63 ;  /* 0x0000493f0a00e986 */ /* 0x000fe2000c10110c */
[----:B------:R-:W-:Y:S01]  /*55e0*/  ISETP.LT.OR P6, PT, R9, 0x5a, !P1 ;  /* 0x0000005a0900780c */ /* 0x000fe20004fc1670 */
[----:B------:R-:W-:Y:S01]  /*55f0*/  FMUL R0, R87, R0 ;  /* 0x0000000057007220 */ /* 0x000fe20000400000 */
[----:B------:R-:W-:Y:S01]  /*5600*/  F2FP.SATFINITE.E4M3.F32.PACK_AB_MERGE_C R81, RZ, R81, RZ ;  /* 0x00000051ff51723e */ /* 0x000fe200048070ff */
[----:B------:R2:W-:Y:S01]  /*5610*/  @!P2 STG.E.U8 desc[UR12][R6.64+0x50], R13 ;  /* 0x0000500d0600a986 */ /* 0x0005e2000c10110c */
[----:B------:R-:W-:-:S02]  /*5620*/  ISETP.LT.OR P2, PT, R9, 0x51, !P0 ;  /* 0x000000510900780c */ /* 0x000fc40004741670 */
[----:B0-----:R-:W-:Y:S01]  /*5630*/  F2FP.SATFINITE.E4M3.F32.PACK_AB_MERGE_C R3, RZ, R66, RZ ;  /* 0x00000042ff03723e */ /* 0x001fe200048070ff */
[----:B------:R-:W-:Y:S01]  /*5640*/  @!P3 STG.E.U8 desc[UR12][R6.64+0x51], R65 ;  /* 0x000051410600b986 */ /* 0x000fe2000c10110c */
[----:B-1----:R-:W-:Y:S02]  /*5650*/  F2FP.SATFINITE.E4M3.F32.PACK_AB_MERGE_C R5, RZ, R68, RZ ;  /* 0x00000044ff05723e */ /* 0x002fe400048070ff */
[C---:B------:R-:W-:Y:S01]  /*5660*/  ISETP.LT.OR P3, PT, R9.reuse, 0x5a, !P0 ;  /* 0x0000005a0900780c */ /* 0x040fe20004761670 */
[----:B------:R-:W-:Y:S01]  /*5670*/  @!P4 STG.E.U8 desc[UR12][R10.64+0x51], R67 ;  /* 0x000051430a00c986 */ /* 0x000fe2000c10110c */
[C---:B------:R-:W-:Y:S02]  /*5680*/  ISETP.LT.OR P4, PT, R9.reuse, 0x61, !P1 ;  /* 0x000000610900780c */ /* 0x040fe40004f81670 */
[----:B------:R-:W-:Y:S02]  /*5690*/  F2FP.SATFINITE.E4M3.F32.PACK_AB_MERGE_C R83, RZ, R83, RZ ;  /* 0x00000053ff53723e */ /* 0x000fe400048070ff */
[----:B--2---:R-:W-:Y:S01]  /*56a0*/  F2FP.SATFINITE.E4M3.F32.PACK_AB_MERGE_C R13, RZ, R74, RZ ;  /* 0x0000004aff0d723e */ /* 0x004fe200048070ff */
[----:B------:R0:W-:Y:S01]  /*56b0*/  @!P2 STG.E.U8 desc[UR12][R10.64+0x50], R3 ;  /* 0x000050030a00a986 */ /* 0x0001e2000c10110c */
[----:B------:R-:W-:-:S02]  /*56c0*/  ISETP.LT.OR P2, PT, R9, 0x59, !P0 ;  /* 0x000000590900780c */ /* 0x000fc40004741670 */
[----:B------:R-:W-:Y:S01]  /*56d0*/  F2FP.SATFINITE.E4M3.F32.PACK_AB_MERGE_C R85, RZ, R85, RZ ;  /* 0x00000055ff55723e */ /* 0x000fe200048070ff */
[----:B------:R1:W-:Y:S01]  /*56e0*/  @!P5 STG.E.U8 desc[UR12][R6.64+0x58], R5 ;  /* 0x000058050600d986 */ /* 0x0003e2000c10110c */
[----:B------:R-:W-:-:S03]  /*56f0*/  ISETP.LT.OR P5, PT, R9, 0x62, !P1 ;  /* 0x000000620900780c */ /* 0x000fc60004fa1670 */
[----:B------:R-:W-:Y:S01]  /*5700*/  @!P6 STG.E.U8 desc[UR12][R6.64+0x59], R69 ;  /* 0x000059450600e986 */ /* 0x000fe2000c10110c */
[C---:B------:R-:W-:Y:S02]  /*5710*/  ISETP.LT.OR P6, PT, R9.reuse, 0x61, !P0 ;  /* 0x000000610900780c */ /* 0x040fe400047c1670 */
[----:B0-----:R-:W-:Y:S01]  /*5720*/  F2FP.SATFINITE.E4M3.F32.PACK_AB_MERGE_C R3, RZ, R70, RZ ;  /* 0x00000046ff03723e */ /* 0x001fe200048070ff */
[----:B------:R-:W-:Y:S01]  /*5730*/  @!P3 STG.E.U8 desc[UR12][R10.64+0x59], R71 ;  /* 0x000059470a00b986 */ /* 0x000fe2000c10110c */
[C---:B------:R-:W-:Y:S02]  /*5740*/  ISETP.LT.OR P3, PT, R9.reuse, 0x69, !P1 ;  /* 0x000000690900780c */ /* 0x040fe40004f61670 */
[----:B-1----:R-:W-:Y:S01]  /*5750*/  F2FP.SATFINITE.E4M3.F32.PACK_AB_MERGE_C R5, RZ, R72, RZ ;  /* 0x00000048ff05723e */ /* 0x002fe200048070ff */
[----:B------:R0:W-:Y:S01]  /*5760*/  @!P2 STG.E.U8 desc[UR12][R10.64+0x58], R3 ;  /* 0x000058030a00a986 */ /* 0x0001e2000c10110c */
[----:B------:R-:W-:-:S03]  /*5770*/  ISETP.LT.OR P2, PT, R9, 0x62, !P0 ;  /* 0x000000620900780c */ /* 0x000fc60004741670 */
[----:B------:R1:W-:Y:S01]  /*5780*/  @!P4 STG.E.U8 desc[UR12][R6.64+0x60], R5 ;  /* 0x000060050600c986 */ /* 0x0003e2000c10110c */
[----:B------:R-:W-:-:S03]  /*5790*/  ISETP.LT.OR P4, PT, R9, 0x69, !P0 ;  /* 0x000000690900780c */ /* 0x000fc60004781670 */
[----:B------:R-:W-:Y:S01]  /*57a0*/  @!P5 STG.E.U8 desc[UR12][R6.64+0x61], R73 ;  /* 0x000061490600d986 */ /* 0x000fe2000c10110c */
[----:B------:R-:W-:-:S03]  /*57b0*/  ISETP.LT.OR P5, PT, R9, 0x6a, !P0 ;  /* 0x0000006a0900780c */ /* 0x000fc600047a1670 */
[----:B------:R2:W-:Y:S01]  /*57c0*/  @!P6 STG.E.U8 desc[UR12][R10.64+0x60], R13 ;  /* 0x0000600d0a00e986 */ /* 0x0005e2000c10110c */
[C---:B------:R-:W-:Y:S02]  /*57d0*/  ISETP.LT.OR P6, PT, R9.reuse, 0x6a, !P1 ;  /* 0x0000006a0900780c */ /* 0x040fe40004fc1670 */
[----:B0-----:R-:W-:Y:S01]  /*57e0*/  F2FP.SATFINITE.E4M3.F32.PACK_AB_MERGE_C R3, RZ, R76, RZ ;  /* 0x0000004cff03723e */ /* 0x001fe200048070ff */
[----:B------:R-:W-:Y:S01]  /*57f0*/  @!P2 STG.E.U8 desc[UR12][R10.64+0x61], R75 ;  /* 0x0000614b0a00a986 */ /* 0x000fe2000c10110c */
[C---:B------:R-:W-:Y:S02]  /*5800*/  ISETP.LT.OR P2, PT, R9.reuse, 0x71, !P1 ;  /* 0x000000710900780c */ /* 0x040fe40004f41670 */
[----:B-1----:R-:W-:Y:S01]  /*5810*/  F2FP.SATFINITE.E4M3.F32.PACK_AB_MERGE_C R5, RZ, R78, RZ ;  /* 0x0000004eff05723e */ /* 0x002fe200048070ff */
[----:B------:R0:W-:Y:S01]  /*5820*/  @!P3 STG.E.U8 desc[UR12][R6.64+0x68], R3 ;  /* 0x000068030600b986 */ /* 0x0001e2000c10110c */
[----:B------:R-:W-:Y:S02]  /*5830*/  ISETP.LT.OR P3, PT, R9, 0x72, !P1 ;  /* 0x000000720900780c */ /* 0x000fe40004f61670 */
[----:B--2---:R-:W-:-:S03]  /*5840*/  F2FP.SATFINITE.E4M3.F32.PACK_AB_MERGE_C R13, RZ, R80, RZ ;  /* 0x00000050ff0d723e */ /* 0x004fc600048070ff */
[----:B------:R-:W-:Y:S01]  /*5850*/  @!P6 STG.E.U8 desc[UR12][R6.64+0x69], R77 ;  /* 0x0000694d0600e986 */ /* 0x000fe2000c10110c */
[C---:B------:R-:W-:Y:S02]  /*5860*/  ISETP.LT.OR P6, PT, R9.reuse, 0x79, !P1 ;  /* 0x000000790900780c */ /* 0x040fe40004fc1670 */
[C---:B------:R-:W-:Y:S01]  /*5870*/  ISETP.LT.OR P1, PT, R9.reuse, 0x7a, !P1 ;  /* 0x0000007a0900780c */ /* 0x040fe20004f21670 */
[----:B------:R1:W-:Y:S01]  /*5880*/  @!P4 STG.E.U8 desc[UR12][R10.64+0x68], R5 ;  /* 0x000068050a00c986 */ /* 0x0003e2000c10110c */
[C---:B------:R-:W-:Y:S02]  /*5890*/  ISETP.LT.OR P4, PT, R9.reuse, 0x71, !P0 ;  /* 0x000000710900780c */ /* 0x040fe40004781670 */
[----:B0-----:R-:W-:Y:S01]  /*58a0*/  F2FP.SATFINITE.E4M3.F32.PACK_AB_MERGE_C R3, RZ, R82, RZ ;  /* 0x00000052ff03723e */ /* 0x001fe200048070ff */
[----:B------:R-:W-:Y:S01]  /*58b0*/  @!P5 STG.E.U8 desc[UR12][R10.64+0x69], R79 ;  /* 0x0000694f0a00d986 */ /* 0x000fe2000c10110c */
[----:B------:R-:W-:-:S03]  /*58c0*/  ISETP.LT.OR P5, PT, R9, 0x72, !P0 ;  /* 0x000000720900780c */ /* 0x000fc600047a1670 */
[----:B------:R0:W-:Y:S01]  /*58d0*/  @!P2 STG.E.U8 desc[UR12][R6.64+0x70], R13 ;  /* 0x0000700d0600a986 */ /* 0x0001e2000c10110c */
[C---:B------:R-:W-:Y:S02]  /*58e0*/  ISETP.LT.OR P2, PT, R9.reuse, 0x79, !P0 ;  /* 0x000000790900780c */ /* 0x040fe40004741670 */
[----:B------:R-:W-:Y:S01]  /*58f0*/  ISETP.LT.OR P0, PT, R9, 0x7a, !P0 ;  /* 0x0000007a0900780c */ /* 0x000fe20004701670 */
[----:B------:R2:W-:Y:S01]  /*5900*/  @!P3 STG.E.U8 desc[UR12][R6.64+0x71], R81 ;  /* 0x000071510600b986 */ /* 0x0005e2000c10110c */
[----:B-1----:R-:W-:Y:S02]  /*5910*/  F2FP.SATFINITE.E4M3.F32.PACK_AB_MERGE_C R5, RZ, R84, RZ ;  /* 0x00000054ff05723e */ /* 0x002fe400048070ff */
[----:B------:R-:W-:Y:S01]  /*5920*/  F2FP.SATFINITE.E4M3.F32.PACK_AB_MERGE_C R9, RZ, R86, RZ ;  /* 0x00000056ff09723e */ /* 0x000fe200048070ff */
[----:B------:R2:W-:Y:S04]  /*5930*/  @!P4 STG.E.U8 desc[UR12][R10.64+0x70], R3 ;  /* 0x000070030a00c986 */ /* 0x0005e8000c10110c */
[----:B------:R2:W-:Y:S01]  /*5940*/  @!P5 STG.E.U8 desc[UR12][R10.64+0x71], R83 ;  /* 0x000071530a00d986 */ /* 0x0005e2000c10110c */
[----:B0-----:R-:W-:-:S03]  /*5950*/  F2FP.SATFINITE.E4M3.F32.PACK_AB_MERGE_C R13, RZ, R0, RZ ;  /* 0x00000000ff0d723e */ /* 0x001fc600048070ff */
[----:B------:R2:W-:Y:S04]  /*5960*/  @!P6 STG.E.U8 desc[UR12][R6.64+0x78], R5 ;  /* 0x000078050600e986 */ /* 0x0005e8000c10110c */
[----:B------:R2:W-:Y:S04]  /*5970*/  @!P1 STG.E.U8 desc[UR12][R6.64+0x79], R85 ;  /* 0x0000795506009986 */ /* 0x0005e8000c10110c */
[----:B------:R2:W-:Y:S01]  /*5980*/  @!P2 STG.E.U8 desc[UR12][R10.64+0x78], R9 ;  /* 0x000078090a00a986 */ /* 0x0005e2000c10110c */
[----:B------:R-:W-:Y:S05]  /*5990*/  @P0 EXIT ;  /* 0x000000000000094d */ /* 0x000fea0003800000 */
[----:B------:R-:W-:Y:S01]  /*59a0*/  STG.E.U8 desc[UR12][R10.64+0x79], R13 ;  /* 0x0000790d0a007986 */ /* 0x000fe2000c10110c */
[----:B------:R-:W-:Y:S05]  /*59b0*/  EXIT ;  /* 0x000000000000794d */ /* 0x000fea0003800000 */
.L_x_10:
[----:B------:R-:W-:-:S13]  /*59c0*/  ISETP.NE.AND P0, PT, R6, RZ, PT ;  /* 0x000000ff0600720c */ /* 0x000fda0003f05270 */
[----:B------:R-:W-:Y:S05]  /*59d0*/  @P0 EXIT ;  /* 0x000000000000094d */ /* 0x000fea0003800000 */
[----:B------:R-:W-:-:S13]  /*59e0*/  ELECT P0, URZ, PT ;  /* 0x00000000003f782f */ /* 0x000fda0003800000 */
[----:B------:R-:W-:Y:S05]  /*59f0*/  @!P0 BRA `(.L_x_151) ;  /* 0x00000008000c8947 */ /* 0x000fea0003800000 */
[----:B------:R-:W-:Y:S02]  /*5a00*/  ISETP.GE.AND P0, PT, R3, 0x1, PT ;  /* 0x000000010300780c */ /* 0x000fe40003f06270 */
[----:B0-2---:R-:W-:-:S04]  /*5a10*/  SHF.R.S32.HI R5, RZ, 0x1f, R10 ;  /* 0x0000001fff057819 */ /* 0x005fc8000001140a */
[----:B------:R-:W-:-:S07]  /*5a20*/  LEA.HI R5, R5, R10, RZ, 0x7 ;  /* 0x0000000a05057211 */ /* 0x000fce00078f38ff */
[----:B------:R-:W-:Y:S05]  /*5a30*/  @!P0 BRA `(.L_x_151) ;  /* 0x0000000400fc8947 */ /* 0x000fea0003800000 */
[----:B-----5:R-:W0:Y:S01]  /*5a40*/  S2R R0, SR_CTAID.X ;  /* 0x0000000000007919 */ /* 0x020e220000002500 */
[----:B------:R-:W-:Y:S01]  /*5a50*/  LOP3.LUT R5, R5, 0xffffff80, RZ, 0xc0, !PT ;  /* 0xffffff8005057812 */ /* 0x000fe200078ec0ff */
[----:B------:R-:W-:Y:S01]  /*5a60*/  ULDC UR4, c[0x0][0x384] ;  /* 0x0000e10000047ab9 */ /* 0x000fe20000000800 */
[C---:B------:R-:W-:Y:S01]  /*5a70*/  LOP3.LUT P0, RZ, R10.reuse, 0x1f, RZ, 0xc0, !PT ;  /* 0x0000001f0aff7812 */ /* 0x040fe2000780c0ff */
[----:B------:R-:W1:Y:S01]  /*5a80*/  S2R R11, SR_CTAID.Y ;  /* 0x00000000000b7919 */ /* 0x000e620000002600 */
[----:B------:R-:W-:Y:S01]  /*5a90*/  ULDC UR5, c[0x0][0x388] ;  /* 0x0000e20000057ab9 */ /* 0x000fe20000000800 */
[----:B------:R-:W-:Y:S01]  /*5aa0*/  IMAD.IADD R5, R10, 0x1, -R5 ;  /* 0x000000010a057824 */ /* 0x000fe200078e0a05 */
[----:B------:R-:W-:Y:S01]  /*5ab0*/  LOP3.LUT R20, R2, 0x2, RZ, 0xfc, !PT ;  /* 0x0000000202147812 */ /* 0x000fe200078efcff */
[----:B------:R-:W-:Y:S01]  /*5ac0*/  VIADD R21, R3, 0x1 ;  /* 0x0000000103157836 */ /* 0x000fe20000000000 */
[----:B------:R-:W-:Y:S01]  /*5ad0*/  CS2R R6, SRZ ;  /* 0x0000000000067805 */ /* 0x000fe2000001ff00 */
[----:B------:R-:W-:Y:S01]  /*5ae0*/  IMAD.MOV.U32 R4, RZ, RZ, RZ ;  /* 0x000000ffff047224 */ /* 0x000fe200078e00ff */
[----:B------:R-:W-:-:S02]  /*5af0*/  ISETP.NE.AND P1, PT, R5, RZ, PT ;  /* 0x000000ff0500720c */ /* 0x000fc40003f25270 */
[----:B---34-:R-:W-:Y:S02]  /*5b00*/  CS2R R8, SRZ ;  /* 0x0000000000087805 */ /* 0x018fe4000001ff00 */
[----:B------:R-:W-:Y:S01]  /*5b10*/  ISETP.NE.OR P0, PT, R5, RZ, !P0 ;  /* 0x000000ff0500720c */ /* 0x000fe20004705670 */
[----:B------:R-:W-:Y:S02]  /*5b20*/  IMAD.MOV.U32 R5, RZ, RZ, 0x1 ;  /* 0x00000001ff057424 */ /* 0x000fe400078e00ff */
[----:B0-----:R-:W-:-:S04]  /*5b30*/  IMAD.SHL.U32 R16, R0, 0x40, RZ ;  /* 0x0000004000107824 */ /* 0x001fc800078e00ff */
[----:B------:R-:W-:-:S04]  /*5b40*/  IMAD.HI.U32 R0, R16, UR4, RZ ;  /* 0x0000000410007c27 */ /* 0x000fc8000f8e00ff */
[----:B-1----:R-:W-:Y:S01]  /*5b50*/  IMAD.SHL.U32 R18, R11, 0x80, RZ ;  /* 0x000000800b127824 */ /* 0x002fe200078e00ff */
[----:B------:R-:W-:-:S07]  /*5b60*/  SHF.R.U32.HI R0, RZ, UR5, R0 ;  /* 0x00000005ff007c19 */ /* 0x000fce0008011600 */
.L_x_155:
[----:B------:R-:W0:Y:S01]  /*5b70*/  S2R R11, SR_CgaCtaId ;  /* 0x00000000000b7919 */ /* 0x000e220000008800 */
[----:B------:R-:W-:-:S04]  /*5b80*/  MOV R10, 0x400 ;  /* 0x00000400000a7802 */ /* 0x000fc80000000f00 */
[----:B0-----:R-:W-:Y:S02]  /*5b90*/  LEA R19, R11, R10, 0x18 ;  /* 0x0000000a0b137211 */ /* 0x001fe400078ec0ff */
[----:B------:R-:W-:-:S03]  /*5ba0*/  SHF.L.U32 R10, R5, 0x1f, RZ ;  /* 0x0000001f050a7819 */ /* 0x000fc600000006ff */
[----:B------:R-:W-:-:S07]  /*5bb0*/  IMAD R17, R4, 0x8, R19 ;  /* 0x0000000804117824 */ /* 0x000fce00078e0213 */
.L_x_152:
[----:B0-----:R0:W1:Y:S02]  /*5bc0*/  SYNCS.PHASECHK.TRANS64.TRYWAIT P2, [R17+URZ+0x36090], R10 ;  /* 0x0360900a110075a7 */ /* 0x001064000804017f */
[----:B-1----:R-:W-:Y:S05]  /*5bd0*/  @!P2 NANOSLEEP.SYNCS 0x989680 ;  /* 0x009896800000a95d */ /* 0x002fea0003900000 */
[----:B------:R-:W1:Y:S02]  /*5be0*/  @!P2 SYNCS.PHASECHK.TRANS64 P2, [R17+URZ+0x36090], R10 ;  /* 0x0360900a1100a5a7 */ /* 0x000e64000804007f */
[----:B-1----:R-:W-:Y:S05]  /*5bf0*/  @!P2 BRA `(.L_x_152) ;  /* 0xfffffffc00f0a947 */ /* 0x002fea000383ffff */
[----:B0-----:R-:W0:Y:S02]  /*5c00*/  @!P1 LDC R10, c[0x0][0x580] ;  /* 0x00016000ff0a9b82 */ /* 0x001e240000000800 */
[----:B0-----:R0:W-:Y:S02]  /*5c10*/  @!P1 SYNCS.ARRIVE.TRANS64 RZ, [R17+URZ+0x36000], R10 ;  /* 0x0360000a11ff99a7 */ /* 0x0011e4000800003f */
[----:B0-----:R-:W-:-:S04]  /*5c20*/  PRMT R10, R20, 0x9910, RZ ;  /* 0x00009910140a7816 */ /* 0x001fc800000000ff */
[----:B------:R-:W-:-:S13]  /*5c30*/  ISETP.NE.AND P2, PT, R10, 0x2, PT ;  /* 0x000000020a00780c */ /* 0x000fda0003f45270 */
[----:B------:R-:W-:Y:S05]  /*5c40*/  @P2 BRA `(.L_x_153) ;  /* 0x0000000000042947 */ /* 0x000fea0003800000 */
[----:B------:R-:W-:Y:S01]  /*5c50*/  BPT.TRAP 0x1 ;  /* 0x000000040000795c */ /* 0x000fe20000300000 */
.L_x_153:
[----:B------:R-:W-:Y:S05]  /*5c60*/  @P0 BRA `(.L_x_154) ;  /* 0x0000000000040947 */ /* 0x000fea0003800000 */
[----:B------:R-:W-:Y:S01]  /*5c70*/  BPT.TRAP 0x1 ;  /* 0x000000040000795c */ /* 0x000fe20000300000 */
.L_x_154:
[----:B------:R-:W0:Y:S01]  /*5c80*/  LDC R13, c[0x0][0x380] ;  /* 0x0000e000ff0d7b82 */ /* 0x000e220000000800 */
[----:B------:R-:W-:Y:S01]  /*5c90*/  R2UR UR4, R0 ;  /* 0x00000000000472ca */ /* 0x000fe200000e0000 */
[----:B------:R-:W-:Y:S01]  /*5ca0*/  ULDC UR14, c[0x0][0x38c] ;  /* 0x0000e300000e7ab9 */ /* 0x000fe20000000800 */
[----:B------:R-:W-:Y:S01]  /*5cb0*/  R2UR UR13, R16 ;  /* 0x00000000100d72ca */ /* 0x000fe200000e0000 */
[----:B------:R-:W-:Y:S01]  /*5cc0*/  UISETP.NE.AND UP0, UPT, UR14, 0x1, UPT ;  /* 0x000000010e00788c */ /* 0x000fe2000bf05270 */
[C---:B------:R-:W-:Y:S01]  /*5cd0*/  R2UR UR18, R8.reuse ;  /* 0x00000000081272ca */ /* 0x040fe200000e0000 */
[----:B------:R-:W-:Y:S01]  /*5ce0*/  VIADD R8, R8, 0x1 ;  /* 0x0000000108087836 */ /* 0x000fe20000000000 */
[----:B------:R-:W-:Y:S01]  /*5cf0*/  ULDC UR24, c[0x0][0x398] ;  /* 0x0000e60000187ab9 */ /* 0x000fe20000000800 */
[----:B------:R-:W1:Y:S01]  /*5d00*/  LDC.64 R10, c[0x0][0x3f8] ;  /* 0x0000fe00ff0a7b82 */ /* 0x000e620000000a00 */
[----:B------:R-:W-:Y:S01]  /*5d10*/  R2UR UR16, R4 ;  /* 0x00000000041072ca */ /* 0x000fe200000e0000 */
[----:B------:R-:W-:Y:S01]  /*5d20*/  ULDC UR12, c[0x0][0x3ec] ;  /* 0x0000fb00000c7ab9 */ /* 0x000fe20000000800 */
[----:B------:R-:W-:Y:S01]  /*5d30*/  R2UR UR17, R17 ;  /* 0x00000000111172ca */ /* 0x000fe200000e0000 */
[----:B------:R-:W-:Y:S01]  /*5d40*/  VIADD R21, R21, 0xffffffff ;  /* 0xffffffff15157836 */ /* 0x000fe20000000000 */
[----:B------:R-:W-:Y:S01]  /*5d50*/  ULDC.64 UR28, c[0x0][0x198] ;  /* 0x00006600001c7ab9 */ /* 0x000fe20000000a00 */
[----:B------:R-:W-:Y:S01]  /*5d60*/  ULDC.64 UR20, c[0x0][0x3f0] ;  /* 0x0000fc0000147ab9 */ /* 0x000fe20000000a00 */
[----:B------:R-:W-:Y:S01]  /*5d70*/  @UP0 ULDC.64 UR8, c[0x0][0x390] ;  /* 0x0000e40000080ab9 */ /* 0x000fe20000000a00 */
[----:B------:R-:W1:Y:S01]  /*5d80*/  LDC.64 R14, c[0x0][0x3d0] ;  /* 0x0000f400ff0e7b82 */ /* 0x000e620000000a00 */
[----:B------:R-:W-:Y:S01]  /*5d90*/  ISETP.GT.AND P6, PT, R21, 0x1, PT ;  /* 0x000000011500780c */ /* 0x000fe20003fc4270 */
[----:B------:R-:W-:Y:S01]  /*5da0*/  USHF.L.U32 UR18, UR18, 0x6, URZ ;  /* 0x0000000612127899 */ /* 0x000fe2000800063f */
[----:B------:R-:W-:Y:S01]  /*5db0*/  UMOV UR26, 0x0 ;  /* 0x00000000001a7882 */ /* 0x000fe20000000000 */
[----:B------:R-:W-:-:S04]  /*5dc0*/  UMOV UR27, 0x10000000 ;  /* 0x10000000001b7882 */ /* 0x000fc80000000000 */
[----:B------:R-:W2:Y:S01]  /*5dd0*/  LDC R12, c[0x0][0x400] ;  /* 0x00010000ff0c7b82 */ /* 0x000ea20000000800 */
[----:B0-----:R-:W-:Y:S01]  /*5de0*/  ISETP.NE.AND P2, PT, R13, 0x1, PT ;  /* 0x000000010d00780c */ /* 0x001fe20003f45270 */
[----:B------:R-:W-:-:S12]  /*5df0*/  UIADD3 UR17, UR17, 0x36000, URZ ;  /* 0x0003600011117890 */ /* 0x000fd8000fffe03f */
[----:B------:R-:W-:Y:S01]  /*5e00*/  @P2 IMAD.U32 R22, RZ, RZ, UR4 ;  /* 0x00000004ff162e24 */ /* 0x000fe2000f8e00ff */
[----:B------:R-:W-:Y:S01]  /*5e10*/  ULDC.64 UR4, c[0x0][0x3c8] ;  /* 0x0000f20000047ab9 */ /* 0x000fe20000000a00 */
[----:B-1----:R-:W-:Y:S02]  /*5e20*/  IMAD R11, R7, R14, R11 ;  /* 0x0000000e070b7224 */ /* 0x002fe400078e020b */
[----:B------:R-:W-:Y:S01]  /*5e30*/  IMAD R10, R9, UR5, R10 ;  /* 0x00000005090a7c24 */ /* 0x000fe2000f8e020a */
[----:B------:R-:W-:Y:S02]  /*5e40*/  @P2 R2UR UR13, R22 ;  /* 0x00000000160d22ca */ /* 0x000fe400000e0000 */
[----:B------:R-:W-:Y:S01]  /*5e50*/  ISETP.NE.AND P2, PT, R8, UR15, PT ;  /* 0x0000000f08007c0c */ /* 0x000fe2000bf45270 */
[----:B------:R-:W-:Y:S02]  /*5e60*/  IMAD.U32 R11, R11, 0x20, R10 ;  /* 0x000000200b0b7824 */ /* 0x000fe400078e000a */
[----:B--2---:R-:W-:Y:S01]  /*5e70*/  IMAD R12, R6, R15, R12 ;  /* 0x0000000f060c7224 */ /* 0x004fe200078e020c */
[----:B------:R-:W-:Y:S01]  /*5e80*/  SEL R8, R8, RZ, P2 ;  /* 0x000000ff08087207 */ /* 0x000fe20001000000 */
[----:B------:R-:W0:Y:S02]  /*5e90*/  LDC.64 R14, c[0x0][0x3e0] ;  /* 0x0000f800ff0e7b82 */ /* 0x000e240000000a00 */
[----:B------:R-:W-:-:S04]  /*5ea0*/  IMAD.U32 R11, R12, 0x400, R11 ;  /* 0x000004000c0b7824 */ /* 0x000fc800078e000b */
[----:B------:R-:W-:Y:S01]  /*5eb0*/  UIMAD.WIDE.U32 UR6, UR13, UR8, URZ ;  /* 0x000000080d0672a5 */ /* 0x000fe2000f8e003f */
[----:B------:R-:W-:Y:S01]  /*5ec0*/  R2UR UR25, R11 ;  /* 0x000000000b1972ca */ /* 0x000fe200000e0000 */
[----:B------:R-:W-:Y:S01]  /*5ed0*/  UIADD3 UR6, -UR13, URZ, URZ ;  /* 0x0000003f0d067290 */ /* 0x000fe2000fffe13f */
[----:B------:R-:W-:Y:S01]  /*5ee0*/  VIADD R11, R6, 0x1 ;  /* 0x00000001060b7836 */ /* 0x000fe20000000000 */
[----:B------:R-:W-:Y:S01]  /*5ef0*/  UMOV UR5, UR13 ;  /* 0x0000000d00057c82 */ /* 0x000fe20008000000 */
[----:B------:R-:W-:Y:S02]  /*5f00*/  @UP0 USHF.R.U32.HI UR5, URZ, UR9, UR7 ;  /* 0x000000093f050299 */ /* 0x000fe40008011607 */
[----:B------:R-:W-:Y:S01]  /*5f10*/  UISETP.NE.AND UP0, UPT, UR24, 0x1, UPT ;  /* 0x000000011800788c */ /* 0x000fe2000bf05270 */
[----:B------:R-:W-:Y:S01]  /*5f20*/  IMAD R10, R13, UR6, R16 ;  /* 0x000000060d0a7c24 */ /* 0x000fe2000f8e0210 */
[----:B------:R-:W-:Y:S01]  /*5f30*/  R2UR UR7, R19 ;  /* 0x00000000130772ca */ /* 0x000fe200000e0000 */
[----:B------:R-:W-:Y:S01]  /*5f40*/  VIADD R13, R9, 0x1 ;  /* 0x00000001090d7836 */ /* 0x000fe20000000000 */
[----:B------:R-:W-:Y:S01]  /*5f50*/  ULDC.64 UR8, c[0x0][0x3c0] ;  /* 0x0000f00000087ab9 */ /* 0x000fe20000000a00 */
[----:B------:R-:W-:Y:S01]  /*5f60*/  @P2 IMAD.MOV R13, RZ, RZ, R9 ;  /* 0x000000ffff0d2224 */ /* 0x000fe200078e0209 */
[----:B------:R-:W-:Y:S01]  /*5f70*/  R2UR UR19, R10 ;  /* 0x000000000a1372ca */ /* 0x000fe200000e0000 */
[C---:B------:R-:W-:Y:S01]  /*5f80*/  IMAD R19, R4.reuse, 0x2000, R19 ;  /* 0x0000200004137824 */ /* 0x040fe200078e0213 */
[----:B------:R-:W-:Y:S01]  /*5f90*/  UMOV UR22, UR5 ;  /* 0x0000000500167c82 */ /* 0x000fe20008000000 */
[----:B------:R-:W-:Y:S01]  /*5fa0*/  VIADD R10, R7, 0x1 ;  /* 0x00000001070a7836 */ /* 0x000fe20000000000 */
[----:B------:R-:W-:Y:S01]  /*5fb0*/  UIADD3 UR6, UP1, UR28, 0xf0, URZ ;  /* 0x000000f01c067890 */ /* 0x000fe2000ff3e03f */
[----:B0-----:R-:W-:Y:S01]  /*5fc0*/  ISETP.NE.AND P3, PT, R13, R14, PT ;  /* 0x0000000e0d00720c */ /* 0x001fe20003f65270 */
[----:B------:R-:W-:Y:S01]  /*5fd0*/  @UP0 ULDC UR10, c[0x0][0x39c] ;  /* 0x0000e700000a0ab9 */ /* 0x000fe20000000800 */
[----:B------:R-:W-:Y:S01]  /*5fe0*/  @UP0 ULDC UR30, c[0x0][0x3a0] ;  /* 0x0000e800001e0ab9 */ /* 0x000fe20000000800 */
[----:B------:R-:W-:Y:S01]  /*5ff0*/  UIMAD.WIDE.U32 UR10, UR5, UR10, URZ ;  /* 0x0000000a050a72a5 */ /* 0x000fe2000f8e003f */
[----:B------:R-:W-:Y:S01]  /*6000*/  R2UR UR23, R19 ;  /* 0x00000000131772ca */ /* 0x000fe200000e0000 */
[----:B------:R-:W-:Y:S01]  /*6010*/  ULEA UR16, UR16, UR7, 0xc ;  /* 0x0000000710107291 */ /* 0x000fe2000f8e603f */
[----:B------:R-:W-:Y:S01]  /*6020*/  VIADD R4, R4, 0x1 ;  /* 0x0000000104047836 */ /* 0x000fe20000000000 */
[----:B------:R-:W-:-:S02]  /*6030*/  @UP0 USHF.R.U32.HI UR22, URZ, UR30, UR11 ;  /* 0x0000001e3f160299 */ /* 0x000fc4000801160b */
[----:B------:R-:W-:Y:S01]  /*6040*/  UIMAD UR19, UR19, UR8, UR12 ;  /* 0x00000008131372a4 */ /* 0x000fe2000f8e020c */
[----:B------:R-:W-:Y:S01]  /*6050*/  R2UR UR12, R9 ;  /* 0x00000000090c72ca */ /* 0x000fe200000e0000 */
[----:B------:R-:W-:Y:S01]  /*6060*/  UIADD3 UR7, -UR5, URZ, URZ ;  /* 0x0000003f05077290 */ /* 0x000fe2000fffe13f */
[----:B------:R-:W-:Y:S01]  /*6070*/  R2UR UR11, R18 ;  /* 0x00000000120b72ca */ /* 0x000fe200000e0000 */
[----:B------:R-:W-:Y:S01]  /*6080*/  UIADD3 UR8, -UR22, URZ, URZ ;  /* 0x0000003f16087290 */ /* 0x000fe2000fffe13f */
[----:B------:R-:W-:Y:S01]  /*6090*/  @P3 IMAD.MOV R10, RZ, RZ, R7 ;  /* 0x000000ffff0a3224 */ /* 0x000fe200078e0207 */
[----:B------:R-:W-:Y:S01]  /*60a0*/  UIMAD UR7, UR14, UR7, UR13 ;  /* 0x000000070e0772a4 */ /* 0x000fe2000f8e020d */
[----:B------:R-:W-:Y:S01]  /*60b0*/  R2UR UR13, R7 ;  /* 0x00000000070d72ca */ /* 0x000fe200000e0000 */
[----:B------:R-:W-:Y:S01]  /*60c0*/  UIMAD UR5, UR24, UR8, UR5 ;  /* 0x00000008180572a4 */ /* 0x000fe2000f8e0205 */
[----:B------:R-:W-:Y:S01]  /*60d0*/  R2UR UR14, R6 ;  /* 0x00000000060e72ca */ /* 0x000fe200000e0000 */
[----:B------:R-:W-:Y:S01]  /*60e0*/  UIADD3 UR28, UP2, UR28, 0x270, URZ ;  /* 0x000002701c1c7890 */ /* 0x000fe2000ff5e03f */
[----:B------:R-:W-:Y:S01]  /*60f0*/  ISETP.NE.AND P4, PT, R10, R15, PT ;  /* 0x0000000f0a00720c */ /* 0x000fe20003f85270 */
[----:B------:R-:W-:Y:S01]  /*6100*/  UIMAD UR20, UR7, UR9, UR20 ;  /* 0x00000009071472a4 */ /* 0x000fe2000f8e0214 */
[C---:B------:R-:W-:Y:S01]  /*6110*/  ISETP.NE.AND P5, PT, R4.reuse, 0x12, PT ;  /* 0x000000120400780c */ /* 0x040fe20003fa5270 */
[----:B------:R-:W-:Y:S01]  /*6120*/  UIMAD UR21, UR5, UR4, UR21 ;  /* 0x00000004051572a4 */ /* 0x000fe2000f8e0215 */
[----:B------:R-:W-:Y:S01]  /*6130*/  SEL R9, R13, RZ, P3 ;  /* 0x000000ff0d097207 */ /* 0x000fe20001800000 */
[----:B------:R-:W-:Y:S01]  /*6140*/  UIADD3.X UR7, URZ, UR29, URZ, UP1, !UPT ;  /* 0x0000001d3f077290 */ /* 0x000fe20008ffe43f */
[----:B------:R-:W-:Y:S01]  /*6150*/  SEL R12, RZ, 0x1, P5 ;  /* 0x00000001ff0c7807 */ /* 0x000fe20002800000 */
[----:B------:R-:W-:Y:S01]  /*6160*/  UPRMT UR4, UR25, 0x5410, URZ ;  /* 0x0000541019047896 */ /* 0x000fe2000800003f */
[----:B------:R-:W-:Y:S01]  /*6170*/  SEL R4, R4, RZ, P5 ;  /* 0x000000ff04047207 */ /* 0x000fe20002800000 */
[----:B------:R-:W-:Y:S01]  /*6180*/  UIADD3 UR8, UR23, 0x12000, URZ ;  /* 0x0001200017087890 */ /* 0x000fe2000fffe03f */
[----:B------:R-:W-:Y:S01]  /*6190*/  LOP3.LUT R5, R5, R12, RZ, 0x3c, !PT ;  /* 0x0000000c05057212 */ /* 0x000fe200078e3cff */
[----:B------:R-:W-:Y:S01]  /*61a0*/  UIADD3.X UR29, URZ, UR29, URZ, UP2, !UPT ;  /* 0x0000001d3f1d7290 */ /* 0x000fe200097fe43f */
[----:B------:R-:W-:Y:S01]  /*61b0*/  SEL R7, R10, RZ, P4 ;  /* 0x000000ff0a077207 */ /* 0x000fe20002000000 */
[----:B------:R-:W-:Y:S01]  /*61c0*/  UMOV UR9, UR17 ;  /* 0x0000001100097c82 */ /* 0x000fe20008000000 */
[----:B------:R-:W-:Y:S01]  /*61d0*/  UMOV UR10, UR18 ;  /* 0x00000012000a7c82 */ /* 0x000fe20008000000 */
[----:B------:R-:W-:Y:S01]  /*61e0*/  @P4 IMAD.MOV R11, RZ, RZ, R6 ;  /* 0x000000ffff0b4224 */ /* 0x000fe200078e0206 */
[----:B------:R1:W-:Y:S03]  /*61f0*/  UTMALDG.5D.IM2COL [UR16], [UR6], UR4 ;  /* 0x00000010060073b4 */ /* 0x0003e60008060004 */
[----:B------:R-:W-:Y:S01]  /*6200*/  IMAD.MOV.U32 R6, RZ, RZ, R11 ;  /* 0x000000ffff067224 */ /* 0x000fe200078e000b */
[----:B------:R1:W-:Y:S02]  /*6210*/  UTMALDG.5D [UR8], [UR28], desc[UR26] ;  /* 0x00001a081c0075b4 */ /* 0x0003e40008021000 */
[----:B-1----:R-:W-:Y:S05]  /*6220*/  @P6 BRA `(.L_x_155) ;  /* 0xfffffff800506947 */ /* 0x002fea000383ffff */
.L_x_151:
[----:B------:R-:W-:Y:S01]  /*6230*/  ISETP.GE.U32.AND P2, PT, R3, 0x12, PT ;  /* 0x000000120300780c */ /* 0x000fe20003f46070 */
[----:B------:R-:W-:Y:S05]  /*6240*/  WARPSYNC.ALL ;  /* 0x0000000000007948 */ /* 0x000fea0003800000 */
[----:B------:R-:W-:-:S07]  /*6250*/  ELECT P1, URZ, PT ;  /* 0x00000000003f782f */ /* 0x000fce0003820000 */
[----:B0-2---:R-:W-:-:S05]  /*6260*/  @P2 IMAD.WIDE.U32 R4, R3, 0x38e38e39, RZ ;  /* 0x38e38e3903042825 */ /* 0x005fca00078e00ff */
[----:B-----5:R-:W-:-:S04]  /*6270*/  @P2 SHF.R.U32.HI R0, RZ, 0x2, R5 ;  /* 0x00000002ff002819 */ /* 0x020fc80000011605 */
[----:B------:R-:W-:-:S04]  /*6280*/  @P2 LOP3.LUT R0, R0, 0x1, RZ, 0xc0, !PT ;  /* 0x0000000100002812 */ /* 0x000fc800078ec0ff */
[----:B------:R-:W-:Y:S01]  /*6290*/  @P2 ISETP.NE.U32.AND P0, PT, R0, 0x1, PT ;  /* 0x000000010000280c */ /* 0x000fe20003f05070 */
[----:B------:R-:W-:-:S12]  /*62a0*/  @!P1 EXIT ;  /* 0x000000000000994d */ /* 0x000fd80003800000 */
[----:B------:R-:W-:Y:S02]  /*62b0*/  LOP3.LUT R2, R2, 0x2, RZ, 0xfc, !PT ;  /* 0x0000000202027812 */ /* 0x000fe400078efcff */
[----:B------:R-:W-:Y:S02]  /*62c0*/  @P2 ISETP.NE.U32.AND.EX P0, PT, RZ, RZ, PT, P0 ;  /* 0x000000ffff00220c */ /* 0x000fe40003f05100 */
[----:B------:R-:W-:Y:S01]  /*62d0*/  ISETP.NE.AND P1, PT, R2, 0x3, PT ;  /* 0x000000030200780c */ /* 0x000fe20003f25270 */
[----:B------:R-:W-:Y:S01]  /*62e0*/  IMAD.MOV.U32 R2, RZ, RZ, 0x1 ;  /* 0x00000001ff027424 */ /* 0x000fe200078e00ff */
[----:B------:R-:W-:-:S11]  /*62f0*/  @P2 SEL R2, RZ, 0x1, !P0 ;  /* 0x00000001ff022807 */ /* 0x000fd60004000000 */
[----:B------:R-:W-:Y:S05]  /*6300*/  @!P1 BRA `(.L_x_156) ;  /* 0x0000000000049947 */ /* 0x000fea0003800000 */
[----:B------:R-:W-:Y:S01]  /*6310*/  BPT.TRAP 0x1 ;  /* 0x000000040000795c */ /* 0x000fe20000300000 */
.L_x_156:
[----:B------:R-:W0:Y:S01]  /*6320*/  S2R R7, SR_CgaCtaId ;  /* 0x0000000000077919 */ /* 0x000e220000008800 */
[----:B------:R-:W-:Y:S01]  /*6330*/  IMAD.WIDE.U32 R4, R3, 0x38e38e39, RZ ;  /* 0x38e38e3903047825 */ /* 0x000fe200078e00ff */
[----:B------:R-:W-:-:S04]  /*6340*/  MOV R0, 0x400 ;  /* 0x0000040000007802 */ /* 0x000fc80000000f00 */
[----:B------:R-:W-:Y:S02]  /*6350*/  SHF.R.U32.HI R4, RZ, 0x2, R5 ;  /* 0x00000002ff047819 */ /* 0x000fe40000011605 */
[----:B------:R-:W-:-:S03]  /*6360*/  SHF.L.U32 R5, R2, 0x1f, RZ ;  /* 0x0000001f02057819 */ /* 0x000fc600000006ff */
[----:B------:R-:W-:Y:S01]  /*6370*/  IMAD R3, R4, -0x12, R3 ;  /* 0xffffffee04037824 */ /* 0x000fe200078e0203 */
[----:B0-----:R-:W-:-:S05]  /*6380*/  LEA R0, R7, R0, 0x18 ;  /* 0x0000000007007211 */ /* 0x001fca00078ec0ff */
[----:B------:R-:W-:-:S04]  /*6390*/  VIADD R0, R0, 0x36090 ;  /* 0x0003609000007836 */ /* 0x000fc80000000000 */
[----:B------:R-:W-:-:S07]  /*63a0*/  IMAD R4, R3, 0x8, R0 ;  /* 0x0000000803047824 */ /* 0x000fce00078e0200 */
.L_x_157:
[----:B0-----:R0:W1:Y:S02]  /*63b0*/  SYNCS.PHASECHK.TRANS64.TRYWAIT P0, [R4+URZ], R5 ;  /* 0x00000005040075a7 */ /* 0x001064000800017f */
[----:B-1----:R-:W-:Y:S05]  /*63c0*/  @!P0 NANOSLEEP.SYNCS 0x989680 ;  /* 0x009896800000895d */ /* 0x002fea0003900000 */
[----:B------:R-:W1:Y:S02]  /*63d0*/  @!P0 SYNCS.PHASECHK.TRANS64 P0, [R4+URZ], R5 ;  /* 0x00000005040085a7 */ /* 0x000e64000800007f */
[----:B-1----:R-:W-:Y:S05]  /*63e0*/  @!P0 BRA `(.L_x_157) ;  /* 0xfffffffc00f08947 */ /* 0x002fea000383ffff */
[----:B------:R-:W-:-:S05]  /*63f0*/  VIADD R3, R3, 0x1 ;  /* 0x0000000103037836 */ /* 0x000fca0000000000 */
[----:B------:R-:W-:-:S04]  /*6400*/  ISETP.NE.AND P0, PT, R3, 0x12, PT ;  /* 0x000000120300780c */ /* 0x000fc80003f05270 */
[----:B0-----:R-:W-:Y:S02]  /*6410*/  SEL R5, RZ, 0x1, P0 ;  /* 0x00000001ff057807 */ /* 0x001fe40000000000 */
[----:B------:R-:W-:Y:S02]  /*6420*/  SEL R3, R3, RZ, P0 ;  /* 0x000000ff03037207 */ /* 0x000fe40000000000 */
[----:B------:R-:W-:-:S03]  /*6430*/  LOP3.LUT R7, R2, R5, RZ, 0x3c, !PT ;  /* 0x0000000502077212 */ /* 0x000fc600078e3cff */
[----:B------:R-:W-:Y:S01]  /*6440*/  IMAD R2, R3, 0x8, R0 ;  /* 0x0000000803027824 */ /* 0x000fe200078e0200 */
[----:B------:R-:W-:-:S07]  /*6450*/  SHF.L.U32 R5, R7, 0x1f, RZ ;  /* 0x0000001f07057819 */ /* 0x000fce00000006ff */
.L_x_158:
        /* <DEDUP_REMOVED lines=11> */
.L_x_159:
        /* <DEDUP_REMOVED lines=11> */
.L_x_160:
        /* <DEDUP_REMOVED lines=11> */
.L_x_161:
        /* <DEDUP_REMOVED lines=11> */
.L_x_162:
        /* <DEDUP_REMOVED lines=11> */
.L_x_163:
        /* <DEDUP_REMOVED lines=11> */
.L_x_164:
        /* <DEDUP_REMOVED lines=11> */
.L_x_165:
        /* <DEDUP_REMOVED lines=11> */
.L_x_166:
        /* <DEDUP_REMOVED lines=11> */
.L_x_167:
        /* <DEDUP_REMOVED lines=11> */
.L_x_168:
        /* <DEDUP_REMOVED lines=11> */
.L_x_169:
        /* <DEDUP_REMOVED lines=11> */
.L_x_170:
        /* <DEDUP_REMOVED lines=11> */
.L_x_171:
        /* <DEDUP_REMOVED lines=11> */
.L_x_172:
        /* <DEDUP_REMOVED lines=11> */
.L_x_173:
        /* <DEDUP_REMOVED lines=11> */
.L_x_174:
[----:B0-----:R0:W1:Y:S02]  /*6f60*/  SYNCS.PHASECHK.TRANS64.TRYWAIT P0, [R3+URZ], R0 ;  /* 0x00000000030075a7 */ /* 0x001064000800017f */
[----:B-1----:R-:W-:Y:S05]  /*6f70*/  @!P0 NANOSLEEP.SYNCS 0x989680 ;  /* 0x009896800000895d */ /* 0x002fea0003900000 */
[----:B------:R-:W1:Y:S02]  /*6f80*/  @!P0 SYNCS.PHASECHK.TRANS64 P0, [R3+URZ], R0 ;  /* 0x00000000030085a7 */ /* 0x000e64000800007f */
[----:B-1----:R-:W-:Y:S05]  /*6f90*/  @P0 EXIT ;  /* 0x000000000000094d */ /* 0x002fea0003800000 */
[----:B------:R-:W-:Y:S05]  /*6fa0*/  BRA `(.L_x_174) ;  /* 0xfffffffc00ec7947 */ /* 0x000fea000383ffff */
.L_x_175:
[----:B------:R-:W-:-:S00]  /*6fb0*/  BRA `(.L_x_175) ;  /* 0xfffffffc00fc7947 */ /* 0x000fc0000383ffff */
[----:B------:R-:W-:-:S00]  /*6fc0*/  NOP ;  /* 0x0000000000007918 */ /* 0x000fc00000000000 */
        /* <DEDUP_REMOVED lines=11> */
.L_x_176:


//--------------------- .nv.shared._ZN7cutlass13device_kernelINS_4conv6kernel13ConvUniversalINS1_16ConvProblemShapeILNS1_8OperatorE0ELi3EEENS1_10collective14CollectiveConvINS1_46MainloopSm90TmaGmmaWarpSpecializedImplicitGemmILS5_0ELi18ELi3EN4cute5tupleIJNSA_1CILi1EEESD_SD_EEENS1_36KernelImplicitTmaWarpSpecializedSm90ELi1EEENSB_IJNSC_ILi64EEENSC_ILi128EEENSB_IJSH_EEEEEENS_12float_e4m3_tESL_NSA_8TiledMMAINSA_8MMA_AtomIJNSA_4SM904GMMA31MMA_64x128x32_F32E4M3E4M3_SS_TNILNSP_7ScaleInE1ELSR_1EEEEEENSA_6LayoutISE_NSB_IJNSC_ILi0EEESV_SV_EEEEENSB_IJNSA_10UnderscoreESY_SY_EEEEENS7_6detail26Sm90ImplicitGemmTileTraitsINSA_20SM90_TMA_LOAD_IM2COLENSA_14ComposedLayoutINSA_7SwizzleILi2ELi4ELi3EEENSA_18smem_ptr_flag_bitsILi8EEENSU_INSB_IJNSB_IJNSC_ILi8EEES19_EEENSB_IJSH_SD_EEENSB_IJSD_NSC_ILi18EEEEEEEEENSB_IJNSB_IJSH_NSC_ILi512EEEEEENSB_IJSD_SV_EEENSB_IJSV_NSC_ILi4096EEEEEEEEEEEEEvEENS12_INSA_13SM90_TMA_LOADENS14_IS16_S18_NSU_INSB_IJNSB_IJS19_NSC_ILi16EEEEEES1B_S1D_EEENSB_IJS1G_S1H_NSB_IJSV_NSC_ILi8192EEEEEEEEEEEEEvEEEENS_8epilogue10collective6detail29Sm90TmaWarpSpecializedAdapterINS20_15DefaultEpilogueISL_NSB_IJNSB_IJllllEEESD_SV_EEES25_NS1Z_6thread17LinearCombinationISL_Li1EffLNS26_9ScaleType4KindE0ELNS_15FloatRoundStyleE2ESL_EENS_4gemm15EpilogueDefaultEEEEEvvEEEEvNT_6ParamsE --------------------------
	.section	.nv.shared._ZN7cutlass13device_kernelINS_4conv6kernel13ConvUniversalINS1_16ConvProblemShapeILNS1_8OperatorE0ELi3EEENS1_10collective14CollectiveConvINS1_46MainloopSm90TmaGmmaWarpSpecializedImplicitGemmILS5_0ELi18ELi3EN4cute5tupleIJNSA_1CILi1EEESD_SD_EEENS1_36KernelImplicitTmaWarpSpecializedSm90ELi1EEENSB_IJNSC_ILi64EEENSC_ILi128EEENSB_IJSH_EEEEEENS_12float_e4m3_tESL_NSA_8TiledMMAINSA_8MMA_AtomIJNSA_4SM904GMMA31MMA_64x128x32_F32E4M3E4M3_SS_TNILNSP_7ScaleInE1ELSR_1EEEEEENSA_6LayoutISE_NSB_IJNSC_ILi0EEESV_SV_EEEEENSB_IJNSA_10UnderscoreESY_SY_EEEEENS7_6detail26Sm90ImplicitGemmTileTraitsINSA_20SM90_TMA_LOAD_IM2COLENSA_14ComposedLayoutINSA_7SwizzleILi2ELi4ELi3EEENSA_18smem_ptr_flag_bitsILi8EEENSU_INSB_IJNSB_IJNSC_ILi8EEES19_EEENSB_IJSH_SD_EEENSB_IJSD_NSC_ILi18EEEEEEEEENSB_IJNSB_IJSH_NSC_ILi512EEEEEENSB_IJSD_SV_EEENSB_IJSV_NSC_ILi4096EEEEEEEEEEEEEvEENS12_INSA_13SM90_TMA_LOADENS14_IS16_S18_NSU_INSB_IJNSB_IJS19_NSC_ILi16EEEEEES1B_S1D_EEENSB_IJS1G_S1H_NSB_IJSV_NSC_ILi8192EEEEEEEEEEEEEvEEEENS_8epilogue10collective6detail29Sm90TmaWarpSpecializedAdapterINS20_15DefaultEpilogueISL_NSB_IJNSB_IJllllEEESD_SV_EEES25_NS1Z_6thread17LinearCombinationISL_Li1EffLNS26_9ScaleType4KindE0ELNS_15FloatRoundStyleE2ESL_EENS_4gemm15EpilogueDefaultEEEEEvvEEEEvNT_6ParamsE,"aw",@nobits
	.sectionflags	@""
	.align	16
	.zero		1024


//--------------------- .nv.shared.reserved.0     --------------------------
	.section	.nv.shared.reserved.0,"aw",@nobits
	.weak		__nv_reservedSMEM_offset_0_alias
	.size		__nv_reservedSMEM_offset_0_alias, 0, 0
	.other		__nv_reservedSMEM_offset_0_alias,@"STO_CUDA_RESERVED_SHARED STV_DEFAULT"
__nv_reservedSMEM_offset_0_alias:
	.zero		0


//--------------------- .nv.global                --------------------------
	.section	.nv.global,"aw",@nobits
.nv.global:
	.type		_ZN39_INTERNAL_5cb5f8e1_4_k_cu_28ca7504_36804cute1_E,@object
	.size		_ZN39_INTERNAL_5cb5f8e1_4_k_cu_28ca7504_36804cute1_E,(_ZN39_INTERNAL_5cb5f8e1_4_k_cu_28ca7504_36804cuda3std3__45__cpo6cbeginE - _ZN39_INTERNAL_5cb5f8e1_4_k_cu_28ca7504_36804cute1_E)
_ZN39_INTERNAL_5cb5f8e1_4_k_cu_28ca7504_36804cute1_E:
	.zero		1
	.type		_ZN39_INTERNAL_5cb5f8e1_4_k_cu_28ca7504_36804cuda3std3__45__cpo6cbeginE,@object
	.size		_ZN39_INTERNAL_5cb5f8e1_4_k_cu_28ca7504_36804cuda3std3__45__cpo6cbeginE,(_ZN39_INTERNAL_5cb5f8e1_4_k_cu_28ca7504_36804cuda3std3__48in_placeE - _ZN39_INTERNAL_5cb5f8e1_4_k_cu_28ca7504_36804cuda3std3__45__cpo6cbeginE)
_ZN39_INTERNAL_5cb5f8e1_4_k_cu_28ca7504_36804cuda3std3__45__cpo6cbeginE:
	.zero		1
	.type		_ZN39_INTERNAL_5cb5f8e1_4_k_cu_28ca7504_36804cuda3std3__48in_placeE,@object
	.size		_ZN39_INTERNAL_5cb5f8e1_4_k_cu_28ca7504_36804cuda3std3__48in_placeE,(_ZN39_INTERNAL_5cb5f8e1_4_k_cu_28ca7504_36804cuda3std6ranges3__45__cpo9iter_moveE - _ZN39_INTERNAL_5cb5f8e1_4_k_cu_28ca7504_36804cuda3std3__48in_placeE)
_ZN39_INTERNAL_5cb5f8e1_4_k_cu_28ca7504_36804cuda3std3__48in_placeE:
	.zero		1
	.type		_ZN39_INTERNAL_5cb5f8e1_4_k_cu_28ca7504_36804cuda3std6ranges3__45__cpo9iter_moveE,@object
	.size		_ZN39_INTERNAL_5cb5f8e1_4_k_cu_28ca7504_36804cuda3std6ranges3__45__cpo9iter_moveE,(_ZN39_INTERNAL_5cb5f8e1_4_k_cu_28ca7504_36804cuda3std3__45__cpo5beginE - _ZN39_INTERNAL_5cb5f8e1_4_k_cu_28ca7504_36804cuda3std6ranges3__45__cpo9iter_moveE)
_ZN39_INTERNAL_5cb5f8e1_4_k_cu_28ca7504_36804cuda3std6ranges3__45__cpo9iter_moveE:
	.zero		1
	.type		_ZN39_INTERNAL_5cb5f8e1_4_k_cu_28ca7504_36804cuda3std3__45__cpo5beginE,@object
	.size		_ZN39_INTERNAL_5cb5f8e1_4_k_cu_28ca7504_36804cuda3std3__45__cpo5beginE,(_ZN39_INTERNAL_5cb5f8e1_4_k_cu_28ca7504_36804cuda3std3__441_GLOBAL__N__5cb5f8e1_4_k_cu_28ca7504_36806ignoreE - _ZN39_INTERNAL_5cb5f8e1_4_k_cu_28ca7504_36804cuda3std3__45__cpo5beginE)
_ZN39_INTERNAL_5cb5f8e1_4_k_cu_28ca7504_36804cuda3std3__45__cpo5beginE:
	.zero		1
	.type		_ZN39_INTERNAL_5cb5f8e1_4_k_cu_28ca7504_36804cuda3std3__441_GLOBAL__N__5cb5f8e1_4_k_cu_28ca7504_36806ignoreE,@object
	.size		_ZN39_INTERNAL_5cb5f8e1_4_k_cu_28ca7504_36804cuda3std3__441_GLOBAL__N__5cb5f8e1_4_k_cu_28ca7504_36806ignoreE,(_ZN39_INTERNAL_5cb5f8e1_4_k_cu_28ca7504_36804cute7productE - _ZN39_INTERNAL_5cb5f8e1_4_k_cu_28ca7504_36804cuda3std3__441_GLOBAL__N__5cb5f8e1_4_k_cu_28ca7504_36806ignoreE)
_ZN39_INTERNAL_5cb5f8e1_4_k_cu_28ca7504_36804cuda3std3__441_GLOBAL__N__5cb5f8e1_4_k_cu_28ca7504_36806ignoreE:
	.zero		1
	.type		_ZN39_INTERNAL_5cb5f8e1_4_k_cu_28ca7504_36804cute7productE,@object
	.size		_ZN39_INTERNAL_5cb5f8e1_4_k_cu_28ca7504_36804cute7productE,(_ZN39_INTERNAL_5cb5f8e1_4_k_cu_28ca7504_36804cuda3std3__45__cpo3endE - _ZN39_INTERNAL_5cb5f8e1_4_k_cu_28ca7504_36804cute7productE)
_ZN39_INTERNAL_5cb5f8e1_4_k_cu_28ca7504_36804cute7productE:
	.zero		1
	.type		_ZN39_INTERNAL_5cb5f8e1_4_k_cu_28ca7504_36804cuda3std3__45__cpo3endE,@object
	.size		_ZN39_INTERNAL_5cb5f8e1_4_k_cu_28ca7504_36804cuda3std3__45__cpo3endE,(_ZN39_INTERNAL_5cb5f8e1_4_k_cu_28ca7504_36804cuda3std3__419piecewise_constructE - _ZN39_INTERNAL_5cb5f8e1_4_k_cu_28ca7504_36804cuda3std3__45__cpo3endE)
_ZN39_INTERNAL_5cb5f8e1_4_k_cu_28ca7504_36804cuda3std3__45__cpo3endE:
	.zero		1
	.type		_ZN39_INTERNAL_5cb5f8e1_4_k_cu_28ca7504_36804cuda3std3__419piecewise_constructE,@object
	.size		_ZN39_INTERNAL_5cb5f8e1_4_k_cu_28ca7504_36804cuda3std3__419piecewise_constructE,(_ZN39_INTERNAL_5cb5f8e1_4_k_cu_28ca7504_36804cuda3std3__45__cpo4cendE - _ZN39_INTERNAL_5cb5f8e1_4_k_cu_28ca7504_36804cuda3std3__419piecewise_constructE)
_ZN39_INTERNAL_5cb5f8e1_4_k_cu_28ca7504_36804cuda3std3__419piecewise_constructE:
	.zero		1
	.type		_ZN39_INTERNAL_5cb5f8e1_4_k_cu_28ca7504_36804cuda3std3__45__cpo4cendE,@object
	.size		_ZN39_INTERNAL_5cb5f8e1_4_k_cu_28ca7504_36804cuda3std3__45__cpo4cendE,(_ZN39_INTERNAL_5cb5f8e1_4_k_cu_28ca7504_36804cuda3std6ranges3__45__cpo4swapE - _ZN39_INTERNAL_5cb5f8e1_4_k_cu_28ca7504_36804cuda3std3__45__cpo4cendE)
_ZN39_INTERNAL_5cb5f8e1_4_k_cu_28ca7504_36804cuda3std3__45__cpo4cendE:
	.zero		1
	.type		_ZN39_INTERNAL_5cb5f8e1_4_k_cu_28ca7504_36804cuda3std6ranges3__45__cpo4swapE,@object
	.size		_ZN39_INTERNAL_5cb5f8e1_4_k_cu_28ca7504_36804cuda3std6ranges3__45__cpo4swapE,(.L_7 - _ZN39_INTERNAL_5cb5f8e1_4_k_cu_28ca7504_36804cuda3std6ranges3__45__cpo4swapE)
_ZN39_INTERNAL_5cb5f8e1_4_k_cu_28ca7504_36804cuda3std6ranges3__45__cpo4swapE:
	.zero		1
.L_7:


//--------------------- .nv.constant0._ZN7cutlass13device_kernelINS_4conv6kernel13ConvUniversalINS1_16ConvProblemShapeILNS1_8OperatorE0ELi3EEENS1_10collective14CollectiveConvINS1_46MainloopSm90TmaGmmaWarpSpecializedImplicitGemmILS5_0ELi18ELi3EN4cute5tupleIJNSA_1CILi1EEESD_SD_EEENS1_36KernelImplicitTmaWarpSpecializedSm90ELi1EEENSB_IJNSC_ILi64EEENSC_ILi128EEENSB_IJSH_EEEEEENS_12float_e4m3_tESL_NSA_8TiledMMAINSA_8MMA_AtomIJNSA_4SM904GMMA31MMA_64x128x32_F32E4M3E4M3_SS_TNILNSP_7ScaleInE1ELSR_1EEEEEENSA_6LayoutISE_NSB_IJNSC_ILi0EEESV_SV_EEEEENSB_IJNSA_10UnderscoreESY_SY_EEEEENS7_6detail26Sm90ImplicitGemmTileTraitsINSA_20SM90_TMA_LOAD_IM2COLENSA_14ComposedLayoutINSA_7SwizzleILi2ELi4ELi3EEENSA_18smem_ptr_flag_bitsILi8EEENSU_INSB_IJNSB_IJNSC_ILi8EEES19_EEENSB_IJSH_SD_EEENSB_IJSD_NSC_ILi18EEEEEEEEENSB_IJNSB_IJSH_NSC_ILi512EEEEEENSB_IJSD_SV_EEENSB_IJSV_NSC_ILi4096EEEEEEEEEEEEEvEENS12_INSA_13SM90_TMA_LOADENS14_IS16_S18_NSU_INSB_IJNSB_IJS19_NSC_ILi16EEEEEES1B_S1D_EEENSB_IJS1G_S1H_NSB_IJSV_NSC_ILi8192EEEEEEEEEEEEEvEEEENS_8epilogue10collective6detail29Sm90TmaWarpSpecializedAdapterINS20_15DefaultEpilogueISL_NSB_IJNSB_IJllllEEESD_SV_EEES25_NS1Z_6thread17LinearCombinationISL_Li1EffLNS26_9ScaleType4KindE0ELNS_15FloatRoundStyleE2ESL_EENS_4gemm15EpilogueDefaultEEEEEvvEEEEvNT_6ParamsE --------------------------
	.section	.nv.constant0._ZN7cutlass13device_kernelINS_4conv6kernel13ConvUniversalINS1_16ConvProblemShapeILNS1_8OperatorE0ELi3EEENS1_10collective14CollectiveConvINS1_46MainloopSm90TmaGmmaWarpSpecializedImplicitGemmILS5_0ELi18ELi3EN4cute5tupleIJNSA_1CILi1EEESD_SD_EEENS1_36KernelImplicitTmaWarpSpecializedSm90ELi1EEENSB_IJNSC_ILi64EEENSC_ILi128EEENSB_IJSH_EEEEEENS_12float_e4m3_tESL_NSA_8TiledMMAINSA_8MMA_AtomIJNSA_4SM904GMMA31MMA_64x128x32_F32E4M3E4M3_SS_TNILNSP_7ScaleInE1ELSR_1EEEEEENSA_6LayoutISE_NSB_IJNSC_ILi0EEESV_SV_EEEEENSB_IJNSA_10UnderscoreESY_SY_EEEEENS7_6detail26Sm90ImplicitGemmTileTraitsINSA_20SM90_TMA_LOAD_IM2COLENSA_14ComposedLayoutINSA_7SwizzleILi2ELi4ELi3EEENSA_18smem_ptr_flag_bitsILi8EEENSU_INSB_IJNSB_IJNSC_ILi8EEES19_EEENSB_IJSH_SD_EEENSB_IJSD_NSC_ILi18EEEEEEEEENSB_IJNSB_IJSH_NSC_ILi512EEEEEENSB_IJSD_SV_EEENSB_IJSV_NSC_ILi4096EEEEEEEEEEEEEvEENS12_INSA_13SM90_TMA_LOADENS14_IS16_S18_NSU_INSB_IJNSB_IJS19_NSC_ILi16EEEEEES1B_S1D_EEENSB_IJS1G_S1H_NSB_IJSV_NSC_ILi8192EEEEEEEEEEEEEvEEEENS_8epilogue10collective6detail29Sm90TmaWarpSpecializedAdapterINS20_15DefaultEpilogueISL_NSB_IJNSB_IJllllEEESD_SV_EEES25_NS1Z_6thread17LinearCombinationISL_Li1EffLNS26_9ScaleType4KindE0ELNS_15FloatRoundStyleE2ESL_EENS_4gemm15EpilogueDefaultEEEEEvvEEEEvNT_6ParamsE,"a",@progbits
	.sectionflags	@""
	.align	4
.nv.constant0._ZN7cutlass13device_kernelINS_4conv6kernel13ConvUniversalINS1_16ConvProblemShapeILNS1_8OperatorE0ELi3EEENS1_10collective14CollectiveConvINS1_46MainloopSm90TmaGmmaWarpSpecializedImplicitGemmILS5_0ELi18ELi3EN4cute5tupleIJNSA_1CILi1EEESD_SD_EEENS1_36KernelImplicitTmaWarpSpecializedSm90ELi1EEENSB_IJNSC_ILi64EEENSC_ILi128EEENSB_IJSH_EEEEEENS_12float_e4m3_tESL_NSA_8TiledMMAINSA_8MMA_AtomIJNSA_4SM904GMMA31MMA_64x128x32_F32E4M3E4M3_SS_TNILNSP_7ScaleInE1ELSR_1EEEEEENSA_6LayoutISE_NSB_IJNSC_ILi0EEESV_SV_EEEEENSB_IJNSA_10UnderscoreESY_SY_EEEEENS7_6detail26Sm90ImplicitGemmTileTraitsINSA_20SM90_TMA_LOAD_IM2COLENSA_14ComposedLayoutINSA_7SwizzleILi2ELi4ELi3EEENSA_18smem_ptr_flag_bitsILi8EEENSU_INSB_IJNSB_IJNSC_ILi8EEES19_EEENSB_IJSH_SD_EEENSB_IJSD_NSC_ILi18EEEEEEEEENSB_IJNSB_IJSH_NSC_ILi512EEEEEENSB_IJSD_SV_EEENSB_IJSV_NSC_ILi4096EEEEEEEEEEEEEvEENS12_INSA_13SM90_TMA_LOADENS14_IS16_S18_NSU_INSB_IJNSB_IJS19_NSC_ILi16EEEEEES1B_S1D_EEENSB_IJS1G_S1H_NSB_IJSV_NSC_ILi8192EEEEEEEEEEEEEvEEEENS_8epilogue10collective6detail29Sm90TmaWarpSpecializedAdapterINS20_15DefaultEpilogueISL_NSB_IJNSB_IJllllEEESD_SV_EEES25_NS1Z_6thread17LinearCombinationISL_Li1EffLNS26_9ScaleType4KindE0ELNS_15FloatRoundStyleE2ESL_EENS_4gemm15EpilogueDefaultEEEEEvvEEEEvNT_6ParamsE:
	.zero		1664


//--------------------- SYMBOLS --------------------------

	.type		.nv.reservedSmem.offset0,@object
	.size		.nv.reservedSmem.offset0,0x4
